//
// Generated by NVIDIA NVVM Compiler
//
// Compiler Build ID: CL-36424714
// Cuda compilation tools, release 13.0, V13.0.88
// Based on NVVM 20.0.0
//

.version 9.0
.target sm_100
.address_size 64

	// .globl	_Z5mkidePfi
.const .align 4 .b8 t[40000];

.visible .entry _Z5mkidePfi(
	.param .u64 .ptr .align 1 _Z5mkidePfi_param_0,
	.param .u32 _Z5mkidePfi_param_1
)
{
	.reg .b32 	%r<8>;
	.reg .b64 	%rd<5>;

	ld.param.u64 	%rd1, [_Z5mkidePfi_param_0];
	ld.param.u32 	%r1, [_Z5mkidePfi_param_1];
	cvta.to.global.u64 	%rd2, %rd1;
	mov.u32 	%r2, %ctaid.x;
	mov.u32 	%r3, %ntid.x;
	mov.u32 	%r4, %tid.x;
	mad.lo.s32 	%r5, %r2, %r3, %r4;
	mad.lo.s32 	%r6, %r1, %r5, %r5;
	mul.wide.s32 	%rd3, %r6, 4;
	add.s64 	%rd4, %rd2, %rd3;
	mov.b32 	%r7, 1065353216;
	st.global.u32 	[%rd4], %r7;
	ret;

}
	// .globl	_Z6divRowPfS_S_ii
.visible .entry _Z6divRowPfS_S_ii(
	.param .u64 .ptr .align 1 _Z6divRowPfS_S_ii_param_0,
	.param .u64 .ptr .align 1 _Z6divRowPfS_S_ii_param_1,
	.param .u64 .ptr .align 1 _Z6divRowPfS_S_ii_param_2,
	.param .u32 _Z6divRowPfS_S_ii_param_3,
	.param .u32 _Z6divRowPfS_S_ii_param_4
)
{
	.reg .pred 	%p<2>;
	.reg .b32 	%r<11>;
	.reg .b32 	%f<7>;
	.reg .b64 	%rd<16>;

	ld.param.u64 	%rd1, [_Z6divRowPfS_S_ii_param_0];
	ld.param.u64 	%rd2, [_Z6divRowPfS_S_ii_param_1];
	ld.param.u64 	%rd3, [_Z6divRowPfS_S_ii_param_2];
	ld.param.u32 	%r2, [_Z6divRowPfS_S_ii_param_3];
	ld.param.u32 	%r3, [_Z6divRowPfS_S_ii_param_4];
	mov.u32 	%r4, %ctaid.x;
	mov.u32 	%r5, %ntid.x;
	mov.u32 	%r6, %tid.x;
	mad.lo.s32 	%r1, %r4, %r5, %r6;
	setp.ge.s32 	%p1, %r1, %r2;
	@%p1 bra 	$L__BB1_2;
	cvta.to.global.u64 	%rd4, %rd1;
	cvta.to.global.u64 	%rd5, %rd2;
	cvta.to.global.u64 	%rd6, %rd3;
	mul.lo.s32 	%r7, %r3, %r2;
	add.s32 	%r8, %r7, %r3;
	mul.wide.s32 	%rd7, %r8, 4;
	add.s64 	%rd8, %rd4, %rd7;
	ld.global.f32 	%f1, [%rd8];
	add.s32 	%r9, %r7, %r1;
	mul.wide.s32 	%rd9, %r9, 4;
	add.s64 	%rd10, %rd4, %rd9;
	ld.global.f32 	%f2, [%rd10];
	div.rn.f32 	%f3, %f2, %f1;
	st.global.f32 	[%rd10], %f3;
	add.s64 	%rd11, %rd5, %rd9;
	ld.global.f32 	%f4, [%rd11];
	div.rn.f32 	%f5, %f4, %f1;
	st.global.f32 	[%rd11], %f5;
	mad.lo.s32 	%r10, %r2, %r1, %r3;
	mul.wide.s32 	%rd12, %r10, 4;
	add.s64 	%rd13, %rd4, %rd12;
	ld.global.f32 	%f6, [%rd13];
	mul.wide.s32 	%rd14, %r1, 4;
	add.s64 	%rd15, %rd6, %rd14;
	st.global.f32 	[%rd15], %f6;
$L__BB1_2:
	ret;

}
	// .globl	_Z16GaussEliminationPfS_S_ii
.visible .entry _Z16GaussEliminationPfS_S_ii(
	.param .u64 .ptr .align 1 _Z16GaussEliminationPfS_S_ii_param_0,
	.param .u64 .ptr .align 1 _Z16GaussEliminationPfS_S_ii_param_1,
	.param .u64 .ptr .align 1 _Z16GaussEliminationPfS_S_ii_param_2,
	.param .u32 _Z16GaussEliminationPfS_S_ii_param_3,
	.param .u32 _Z16GaussEliminationPfS_S_ii_param_4
)
{
	.reg .pred 	%p<4>;
	.reg .b32 	%r<10>;
	.reg .b32 	%f<11>;
	.reg .b64 	%rd<15>;

	ld.param.u64 	%rd1, [_Z16GaussEliminationPfS_S_ii_param_0];
	ld.param.u64 	%rd2, [_Z16GaussEliminationPfS_S_ii_param_1];
	ld.param.u64 	%rd3, [_Z16GaussEliminationPfS_S_ii_param_2];
	ld.param.u32 	%r3, [_Z16GaussEliminationPfS_S_ii_param_3];
	ld.param.u32 	%r4, [_Z16GaussEliminationPfS_S_ii_param_4];
	mov.u32 	%r1, %ctaid.x;
	mov.u32 	%r5, %ctaid.y;
	mov.u32 	%r6, %ntid.x;
	mov.u32 	%r7, %tid.x;
	mad.lo.s32 	%r2, %r5, %r6, %r7;
	setp.ge.s32 	%p1, %r2, %r3;
	setp.eq.s32 	%p2, %r4, %r1;
	or.pred  	%p3, %p1, %p2;
	@%p3 bra 	$L__BB2_2;
	cvta.to.global.u64 	%rd4, %rd1;
	cvta.to.global.u64 	%rd5, %rd3;
	cvta.to.global.u64 	%rd6, %rd2;
	mad.lo.s32 	%r8, %r3, %r1, %r2;
	mad.lo.s32 	%r9, %r4, %r3, %r2;
	mul.wide.s32 	%rd7, %r9, 4;
	add.s64 	%rd8, %rd4, %rd7;
	ld.global.f32 	%f1, [%rd8];
	mul.wide.u32 	%rd9, %r1, 4;
	add.s64 	%rd10, %rd5, %rd9;
	ld.global.f32 	%f2, [%rd10];
	mul.f32 	%f3, %f1, %f2;
	mul.wide.u32 	%rd11, %r8, 4;
	add.s64 	%rd12, %rd4, %rd11;
	ld.global.f32 	%f4, [%rd12];
	sub.f32 	%f5, %f4, %f3;
	st.global.f32 	[%rd12], %f5;
	add.s64 	%rd13, %rd6, %rd7;
	ld.global.f32 	%f6, [%rd13];
	ld.global.f32 	%f7, [%rd10];
	mul.f32 	%f8, %f6, %f7;
	add.s64 	%rd14, %rd6, %rd11;
	ld.global.f32 	%f9, [%rd14];
	sub.f32 	%f10, %f9, %f8;
	st.global.f32 	[%rd14], %f10;
$L__BB2_2:
	ret;

}
	// .globl	_Z14GaussJordanGpuPfS_i
.visible .entry _Z14GaussJordanGpuPfS_i(
	.param .u64 .ptr .align 1 _Z14GaussJordanGpuPfS_i_param_0,
	.param .u64 .ptr .align 1 _Z14GaussJordanGpuPfS_i_param_1,
	.param .u32 _Z14GaussJordanGpuPfS_i_param_2
)
{
	.reg .pred 	%p<27>;
	.reg .b32 	%r<96>;
	.reg .b32 	%f<183>;
	.reg .b64 	%rd<144>;

	ld.param.u64 	%rd10, [_Z14GaussJordanGpuPfS_i_param_0];
	ld.param.u64 	%rd11, [_Z14GaussJordanGpuPfS_i_param_1];
	ld.param.u32 	%r36, [_Z14GaussJordanGpuPfS_i_param_2];
	cvta.to.global.u64 	%rd1, %rd11;
	cvta.to.global.u64 	%rd2, %rd10;
	setp.lt.s32 	%p1, %r36, 1;
	@%p1 bra 	$L__BB3_39;
	add.s32 	%r1, %r36, -1;
	and.b32  	%r2, %r36, 7;
	setp.lt.u32 	%p2, %r1, 7;
	mov.b32 	%r82, 0;
	@%p2 bra 	$L__BB3_4;
	and.b32  	%r82, %r36, 2147483640;
	mov.b32 	%r85, 0;
$L__BB3_3:
	.pragma "nounroll";
	mul.lo.s32 	%r39, %r85, %r36;
	add.s32 	%r40, %r39, %r85;
	mul.wide.u32 	%rd12, %r40, 4;
	add.s64 	%rd13, %rd1, %rd12;
	mov.b32 	%r41, 1065353216;
	st.global.u32 	[%rd13], %r41;
	add.s32 	%r42, %r39, %r36;
	cvt.u64.u32 	%rd14, %r42;
	cvt.u64.u32 	%rd15, %r85;
	add.s64 	%rd16, %rd14, %rd15;
	shl.b64 	%rd17, %rd16, 2;
	add.s64 	%rd18, %rd1, %rd17;
	st.global.u32 	[%rd18+4], %r41;
	add.s32 	%r43, %r42, %r36;
	cvt.u64.u32 	%rd19, %r43;
	add.s64 	%rd20, %rd19, %rd15;
	shl.b64 	%rd21, %rd20, 2;
	add.s64 	%rd22, %rd1, %rd21;
	st.global.u32 	[%rd22+8], %r41;
	add.s32 	%r44, %r43, %r36;
	cvt.u64.u32 	%rd23, %r44;
	add.s64 	%rd24, %rd23, %rd15;
	shl.b64 	%rd25, %rd24, 2;
	add.s64 	%rd26, %rd1, %rd25;
	st.global.u32 	[%rd26+12], %r41;
	add.s32 	%r45, %r44, %r36;
	cvt.u64.u32 	%rd27, %r45;
	add.s64 	%rd28, %rd27, %rd15;
	shl.b64 	%rd29, %rd28, 2;
	add.s64 	%rd30, %rd1, %rd29;
	st.global.u32 	[%rd30+16], %r41;
	add.s32 	%r46, %r45, %r36;
	cvt.u64.u32 	%rd31, %r46;
	add.s64 	%rd32, %rd31, %rd15;
	shl.b64 	%rd33, %rd32, 2;
	add.s64 	%rd34, %rd1, %rd33;
	st.global.u32 	[%rd34+20], %r41;
	add.s32 	%r47, %r46, %r36;
	cvt.u64.u32 	%rd35, %r47;
	add.s64 	%rd36, %rd35, %rd15;
	shl.b64 	%rd37, %rd36, 2;
	add.s64 	%rd38, %rd1, %rd37;
	st.global.u32 	[%rd38+24], %r41;
	add.s32 	%r48, %r47, %r36;
	cvt.u64.u32 	%rd39, %r48;
	add.s64 	%rd40, %rd39, %rd15;
	shl.b64 	%rd41, %rd40, 2;
	add.s64 	%rd42, %rd1, %rd41;
	st.global.u32 	[%rd42+28], %r41;
	add.s32 	%r85, %r85, 8;
	setp.eq.s32 	%p3, %r85, %r82;
	@%p3 bra 	$L__BB3_4;
	bra.uni 	$L__BB3_3;
$L__BB3_4:
	setp.eq.s32 	%p4, %r2, 0;
	@%p4 bra 	$L__BB3_12;
	and.b32  	%r5, %r36, 3;
	setp.lt.u32 	%p5, %r2, 4;
	@%p5 bra 	$L__BB3_7;
	mul.lo.s32 	%r49, %r82, %r36;
	add.s32 	%r50, %r49, %r82;
	mul.wide.u32 	%rd43, %r50, 4;
	add.s64 	%rd44, %rd1, %rd43;
	mov.b32 	%r51, 1065353216;
	st.global.u32 	[%rd44], %r51;
	add.s32 	%r52, %r49, %r36;
	cvt.u64.u32 	%rd45, %r52;
	cvt.u64.u32 	%rd46, %r82;
	add.s64 	%rd47, %rd45, %rd46;
	shl.b64 	%rd48, %rd47, 2;
	add.s64 	%rd49, %rd1, %rd48;
	st.global.u32 	[%rd49+4], %r51;
	add.s32 	%r53, %r52, %r36;
	cvt.u64.u32 	%rd50, %r53;
	add.s64 	%rd51, %rd50, %rd46;
	shl.b64 	%rd52, %rd51, 2;
	add.s64 	%rd53, %rd1, %rd52;
	st.global.u32 	[%rd53+8], %r51;
	add.s32 	%r54, %r53, %r36;
	cvt.u64.u32 	%rd54, %r54;
	add.s64 	%rd55, %rd54, %rd46;
	shl.b64 	%rd56, %rd55, 2;
	add.s64 	%rd57, %rd1, %rd56;
	st.global.u32 	[%rd57+12], %r51;
	add.s32 	%r82, %r82, 4;
$L__BB3_7:
	setp.eq.s32 	%p6, %r5, 0;
	@%p6 bra 	$L__BB3_12;
	setp.eq.s32 	%p7, %r5, 1;
	@%p7 bra 	$L__BB3_10;
	mul.lo.s32 	%r55, %r82, %r36;
	add.s32 	%r56, %r55, %r82;
	mul.wide.u32 	%rd58, %r56, 4;
	add.s64 	%rd59, %rd1, %rd58;
	mov.b32 	%r57, 1065353216;
	st.global.u32 	[%rd59], %r57;
	add.s32 	%r58, %r55, %r36;
	cvt.u64.u32 	%rd60, %r58;
	cvt.u64.u32 	%rd61, %r82;
	add.s64 	%rd62, %rd60, %rd61;
	shl.b64 	%rd63, %rd62, 2;
	add.s64 	%rd64, %rd1, %rd63;
	st.global.u32 	[%rd64+4], %r57;
	add.s32 	%r82, %r82, 2;
$L__BB3_10:
	and.b32  	%r59, %r36, 1;
	setp.eq.b32 	%p8, %r59, 1;
	not.pred 	%p9, %p8;
	@%p9 bra 	$L__BB3_12;
	mad.lo.s32 	%r60, %r82, %r36, %r82;
	mul.wide.u32 	%rd65, %r60, 4;
	add.s64 	%rd66, %rd1, %rd65;
	mov.b32 	%r61, 1065353216;
	st.global.u32 	[%rd66], %r61;
$L__BB3_12:
	and.b32  	%r10, %r36, 3;
	and.b32  	%r11, %r36, 2147483640;
	and.b32  	%r12, %r36, 1;
	neg.s32 	%r13, %r11;
	mul.wide.u32 	%rd3, %r36, 4;
	mov.b32 	%r86, 0;
$L__BB3_13:
	setp.lt.u32 	%p10, %r1, 7;
	mul.lo.s32 	%r17, %r86, %r36;
	add.s32 	%r64, %r17, %r86;
	mul.wide.u32 	%rd67, %r64, 4;
	add.s64 	%rd68, %rd2, %rd67;
	ld.global.f32 	%f1, [%rd68];
	mov.b32 	%r89, 0;
	@%p10 bra 	$L__BB3_16;
	cvt.u64.u32 	%rd69, %r86;
	mul.lo.s64 	%rd70, %rd3, %rd69;
	add.s64 	%rd71, %rd1, %rd70;
	add.s64 	%rd143, %rd71, 16;
	add.s64 	%rd72, %rd2, %rd70;
	add.s64 	%rd142, %rd72, 16;
	mov.u32 	%r87, %r13;
$L__BB3_15:
	.pragma "nounroll";
	ld.global.f32 	%f3, [%rd142+-16];
	div.rn.f32 	%f4, %f3, %f1;
	st.global.f32 	[%rd142+-16], %f4;
	ld.global.f32 	%f5, [%rd143+-16];
	div.rn.f32 	%f6, %f5, %f1;
	st.global.f32 	[%rd143+-16], %f6;
	ld.global.f32 	%f7, [%rd142+-12];
	div.rn.f32 	%f8, %f7, %f1;
	st.global.f32 	[%rd142+-12], %f8;
	ld.global.f32 	%f9, [%rd143+-12];
	div.rn.f32 	%f10, %f9, %f1;
	st.global.f32 	[%rd143+-12], %f10;
	ld.global.f32 	%f11, [%rd142+-8];
	div.rn.f32 	%f12, %f11, %f1;
	st.global.f32 	[%rd142+-8], %f12;
	ld.global.f32 	%f13, [%rd143+-8];
	div.rn.f32 	%f14, %f13, %f1;
	st.global.f32 	[%rd143+-8], %f14;
	ld.global.f32 	%f15, [%rd142+-4];
	div.rn.f32 	%f16, %f15, %f1;
	st.global.f32 	[%rd142+-4], %f16;
	ld.global.f32 	%f17, [%rd143+-4];
	div.rn.f32 	%f18, %f17, %f1;
	st.global.f32 	[%rd143+-4], %f18;
	ld.global.f32 	%f19, [%rd142];
	div.rn.f32 	%f20, %f19, %f1;
	st.global.f32 	[%rd142], %f20;
	ld.global.f32 	%f21, [%rd143];
	div.rn.f32 	%f22, %f21, %f1;
	st.global.f32 	[%rd143], %f22;
	ld.global.f32 	%f23, [%rd142+4];
	div.rn.f32 	%f24, %f23, %f1;
	st.global.f32 	[%rd142+4], %f24;
	ld.global.f32 	%f25, [%rd143+4];
	div.rn.f32 	%f26, %f25, %f1;
	st.global.f32 	[%rd143+4], %f26;
	ld.global.f32 	%f27, [%rd142+8];
	div.rn.f32 	%f28, %f27, %f1;
	st.global.f32 	[%rd142+8], %f28;
	ld.global.f32 	%f29, [%rd143+8];
	div.rn.f32 	%f30, %f29, %f1;
	st.global.f32 	[%rd143+8], %f30;
	ld.global.f32 	%f31, [%rd142+12];
	div.rn.f32 	%f32, %f31, %f1;
	st.global.f32 	[%rd142+12], %f32;
	ld.global.f32 	%f33, [%rd143+12];
	div.rn.f32 	%f34, %f33, %f1;
	st.global.f32 	[%rd143+12], %f34;
	add.s32 	%r87, %r87, 8;
	add.s64 	%rd143, %rd143, 32;
	add.s64 	%rd142, %rd142, 32;
	setp.ne.s32 	%p11, %r87, 0;
	mov.u32 	%r89, %r11;
	@%p11 bra 	$L__BB3_15;
$L__BB3_16:
	setp.eq.s32 	%p12, %r2, 0;
	@%p12 bra 	$L__BB3_24;
	add.s32 	%r65, %r2, -1;
	setp.lt.u32 	%p13, %r65, 3;
	@%p13 bra 	$L__BB3_19;
	add.s32 	%r66, %r89, %r17;
	mul.wide.u32 	%rd73, %r66, 4;
	add.s64 	%rd74, %rd2, %rd73;
	ld.global.f32 	%f35, [%rd74];
	div.rn.f32 	%f36, %f35, %f1;
	st.global.f32 	[%rd74], %f36;
	add.s64 	%rd75, %rd1, %rd73;
	ld.global.f32 	%f37, [%rd75];
	div.rn.f32 	%f38, %f37, %f1;
	st.global.f32 	[%rd75], %f38;
	cvt.u64.u32 	%rd76, %r17;
	cvt.u64.u32 	%rd77, %r89;
	add.s64 	%rd78, %rd77, %rd76;
	shl.b64 	%rd79, %rd78, 2;
	add.s64 	%rd80, %rd2, %rd79;
	ld.global.f32 	%f39, [%rd80+4];
	div.rn.f32 	%f40, %f39, %f1;
	st.global.f32 	[%rd80+4], %f40;
	add.s64 	%rd81, %rd1, %rd79;
	ld.global.f32 	%f41, [%rd81+4];
	div.rn.f32 	%f42, %f41, %f1;
	st.global.f32 	[%rd81+4], %f42;
	ld.global.f32 	%f43, [%rd80+8];
	div.rn.f32 	%f44, %f43, %f1;
	st.global.f32 	[%rd80+8], %f44;
	ld.global.f32 	%f45, [%rd81+8];
	div.rn.f32 	%f46, %f45, %f1;
	st.global.f32 	[%rd81+8], %f46;
	ld.global.f32 	%f47, [%rd80+12];
	div.rn.f32 	%f48, %f47, %f1;
	st.global.f32 	[%rd80+12], %f48;
	ld.global.f32 	%f49, [%rd81+12];
	div.rn.f32 	%f50, %f49, %f1;
	st.global.f32 	[%rd81+12], %f50;
	add.s32 	%r89, %r89, 4;
$L__BB3_19:
	setp.eq.s32 	%p14, %r10, 0;
	@%p14 bra 	$L__BB3_24;
	setp.eq.s32 	%p15, %r10, 1;
	@%p15 bra 	$L__BB3_22;
	add.s32 	%r67, %r89, %r17;
	mul.wide.u32 	%rd82, %r67, 4;
	add.s64 	%rd83, %rd2, %rd82;
	ld.global.f32 	%f51, [%rd83];
	div.rn.f32 	%f52, %f51, %f1;
	st.global.f32 	[%rd83], %f52;
	add.s64 	%rd84, %rd1, %rd82;
	ld.global.f32 	%f53, [%rd84];
	div.rn.f32 	%f54, %f53, %f1;
	st.global.f32 	[%rd84], %f54;
	cvt.u64.u32 	%rd85, %r17;
	cvt.u64.u32 	%rd86, %r89;
	add.s64 	%rd87, %rd86, %rd85;
	shl.b64 	%rd88, %rd87, 2;
	add.s64 	%rd89, %rd2, %rd88;
	ld.global.f32 	%f55, [%rd89+4];
	div.rn.f32 	%f56, %f55, %f1;
	st.global.f32 	[%rd89+4], %f56;
	add.s64 	%rd90, %rd1, %rd88;
	ld.global.f32 	%f57, [%rd90+4];
	div.rn.f32 	%f58, %f57, %f1;
	st.global.f32 	[%rd90+4], %f58;
	add.s32 	%r89, %r89, 2;
$L__BB3_22:
	setp.eq.s32 	%p16, %r12, 0;
	@%p16 bra 	$L__BB3_24;
	add.s32 	%r68, %r89, %r17;
	mul.wide.u32 	%rd91, %r68, 4;
	add.s64 	%rd92, %rd2, %rd91;
	ld.global.f32 	%f59, [%rd92];
	div.rn.f32 	%f60, %f59, %f1;
	st.global.f32 	[%rd92], %f60;
	add.s64 	%rd93, %rd1, %rd91;
	ld.global.f32 	%f61, [%rd93];
	div.rn.f32 	%f62, %f61, %f1;
	st.global.f32 	[%rd93], %f62;
$L__BB3_24:
	mov.b32 	%r91, 0;
	cvt.u64.u32 	%rd125, %r17;
$L__BB3_25:
	setp.eq.s32 	%p17, %r86, %r91;
	@%p17 bra 	$L__BB3_37;
	setp.lt.u32 	%p18, %r1, 7;
	mul.lo.s32 	%r26, %r91, %r36;
	add.s32 	%r71, %r26, %r86;
	mul.wide.u32 	%rd94, %r71, 4;
	add.s64 	%rd95, %rd2, %rd94;
	ld.global.f32 	%f2, [%rd95];
	mov.b32 	%r94, 0;
	@%p18 bra 	$L__BB3_29;
	mov.b32 	%r92, 0;
$L__BB3_28:
	.pragma "nounroll";
	add.s32 	%r73, %r92, %r17;
	mul.wide.u32 	%rd96, %r73, 4;
	add.s64 	%rd97, %rd2, %rd96;
	ld.global.f32 	%f63, [%rd97];
	mul.f32 	%f64, %f2, %f63;
	add.s32 	%r74, %r92, %r26;
	mul.wide.u32 	%rd98, %r74, 4;
	add.s64 	%rd99, %rd2, %rd98;
	ld.global.f32 	%f65, [%rd99];
	sub.f32 	%f66, %f65, %f64;
	st.global.f32 	[%rd99], %f66;
	add.s64 	%rd100, %rd1, %rd96;
	ld.global.f32 	%f67, [%rd100];
	mul.f32 	%f68, %f2, %f67;
	add.s64 	%rd101, %rd1, %rd98;
	ld.global.f32 	%f69, [%rd101];
	sub.f32 	%f70, %f69, %f68;
	st.global.f32 	[%rd101], %f70;
	ld.global.f32 	%f71, [%rd97+4];
	mul.f32 	%f72, %f2, %f71;
	ld.global.f32 	%f73, [%rd99+4];
	sub.f32 	%f74, %f73, %f72;
	st.global.f32 	[%rd99+4], %f74;
	ld.global.f32 	%f75, [%rd100+4];
	mul.f32 	%f76, %f2, %f75;
	ld.global.f32 	%f77, [%rd101+4];
	sub.f32 	%f78, %f77, %f76;
	st.global.f32 	[%rd101+4], %f78;
	ld.global.f32 	%f79, [%rd97+8];
	mul.f32 	%f80, %f2, %f79;
	ld.global.f32 	%f81, [%rd99+8];
	sub.f32 	%f82, %f81, %f80;
	st.global.f32 	[%rd99+8], %f82;
	ld.global.f32 	%f83, [%rd100+8];
	mul.f32 	%f84, %f2, %f83;
	ld.global.f32 	%f85, [%rd101+8];
	sub.f32 	%f86, %f85, %f84;
	st.global.f32 	[%rd101+8], %f86;
	ld.global.f32 	%f87, [%rd97+12];
	mul.f32 	%f88, %f2, %f87;
	ld.global.f32 	%f89, [%rd99+12];
	sub.f32 	%f90, %f89, %f88;
	st.global.f32 	[%rd99+12], %f90;
	ld.global.f32 	%f91, [%rd100+12];
	mul.f32 	%f92, %f2, %f91;
	ld.global.f32 	%f93, [%rd101+12];
	sub.f32 	%f94, %f93, %f92;
	st.global.f32 	[%rd101+12], %f94;
	ld.global.f32 	%f95, [%rd97+16];
	mul.f32 	%f96, %f2, %f95;
	ld.global.f32 	%f97, [%rd99+16];
	sub.f32 	%f98, %f97, %f96;
	st.global.f32 	[%rd99+16], %f98;
	ld.global.f32 	%f99, [%rd100+16];
	mul.f32 	%f100, %f2, %f99;
	ld.global.f32 	%f101, [%rd101+16];
	sub.f32 	%f102, %f101, %f100;
	st.global.f32 	[%rd101+16], %f102;
	ld.global.f32 	%f103, [%rd97+20];
	mul.f32 	%f104, %f2, %f103;
	ld.global.f32 	%f105, [%rd99+20];
	sub.f32 	%f106, %f105, %f104;
	st.global.f32 	[%rd99+20], %f106;
	ld.global.f32 	%f107, [%rd100+20];
	mul.f32 	%f108, %f2, %f107;
	ld.global.f32 	%f109, [%rd101+20];
	sub.f32 	%f110, %f109, %f108;
	st.global.f32 	[%rd101+20], %f110;
	ld.global.f32 	%f111, [%rd97+24];
	mul.f32 	%f112, %f2, %f111;
	ld.global.f32 	%f113, [%rd99+24];
	sub.f32 	%f114, %f113, %f112;
	st.global.f32 	[%rd99+24], %f114;
	ld.global.f32 	%f115, [%rd100+24];
	mul.f32 	%f116, %f2, %f115;
	ld.global.f32 	%f117, [%rd101+24];
	sub.f32 	%f118, %f117, %f116;
	st.global.f32 	[%rd101+24], %f118;
	ld.global.f32 	%f119, [%rd97+28];
	mul.f32 	%f120, %f2, %f119;
	ld.global.f32 	%f121, [%rd99+28];
	sub.f32 	%f122, %f121, %f120;
	st.global.f32 	[%rd99+28], %f122;
	ld.global.f32 	%f123, [%rd100+28];
	mul.f32 	%f124, %f2, %f123;
	ld.global.f32 	%f125, [%rd101+28];
	sub.f32 	%f126, %f125, %f124;
	st.global.f32 	[%rd101+28], %f126;
	add.s32 	%r92, %r92, 8;
	setp.ne.s32 	%p19, %r92, %r11;
	mov.u32 	%r94, %r11;
	@%p19 bra 	$L__BB3_28;
$L__BB3_29:
	setp.eq.s32 	%p20, %r2, 0;
	@%p20 bra 	$L__BB3_37;
	add.s32 	%r75, %r2, -1;
	setp.lt.u32 	%p21, %r75, 3;
	@%p21 bra 	$L__BB3_32;
	add.s32 	%r76, %r94, %r17;
	mul.wide.u32 	%rd102, %r76, 4;
	add.s64 	%rd103, %rd2, %rd102;
	ld.global.f32 	%f127, [%rd103];
	mul.f32 	%f128, %f2, %f127;
	add.s32 	%r77, %r94, %r26;
	mul.wide.u32 	%rd104, %r77, 4;
	add.s64 	%rd105, %rd2, %rd104;
	ld.global.f32 	%f129, [%rd105];
	sub.f32 	%f130, %f129, %f128;
	st.global.f32 	[%rd105], %f130;
	add.s64 	%rd106, %rd1, %rd102;
	ld.global.f32 	%f131, [%rd106];
	mul.f32 	%f132, %f2, %f131;
	add.s64 	%rd107, %rd1, %rd104;
	ld.global.f32 	%f133, [%rd107];
	sub.f32 	%f134, %f133, %f132;
	st.global.f32 	[%rd107], %f134;
	cvt.u64.u32 	%rd109, %r94;
	add.s64 	%rd110, %rd109, %rd125;
	shl.b64 	%rd111, %rd110, 2;
	add.s64 	%rd112, %rd2, %rd111;
	ld.global.f32 	%f135, [%rd112+4];
	mul.f32 	%f136, %f2, %f135;
	cvt.u64.u32 	%rd113, %r26;
	add.s64 	%rd114, %rd109, %rd113;
	shl.b64 	%rd115, %rd114, 2;
	add.s64 	%rd116, %rd2, %rd115;
	ld.global.f32 	%f137, [%rd116+4];
	sub.f32 	%f138, %f137, %f136;
	st.global.f32 	[%rd116+4], %f138;
	add.s64 	%rd117, %rd1, %rd111;
	ld.global.f32 	%f139, [%rd117+4];
	mul.f32 	%f140, %f2, %f139;
	add.s64 	%rd118, %rd1, %rd115;
	ld.global.f32 	%f141, [%rd118+4];
	sub.f32 	%f142, %f141, %f140;
	st.global.f32 	[%rd118+4], %f142;
	ld.global.f32 	%f143, [%rd112+8];
	mul.f32 	%f144, %f2, %f143;
	ld.global.f32 	%f145, [%rd116+8];
	sub.f32 	%f146, %f145, %f144;
	st.global.f32 	[%rd116+8], %f146;
	ld.global.f32 	%f147, [%rd117+8];
	mul.f32 	%f148, %f2, %f147;
	ld.global.f32 	%f149, [%rd118+8];
	sub.f32 	%f150, %f149, %f148;
	st.global.f32 	[%rd118+8], %f150;
	ld.global.f32 	%f151, [%rd112+12];
	mul.f32 	%f152, %f2, %f151;
	ld.global.f32 	%f153, [%rd116+12];
	sub.f32 	%f154, %f153, %f152;
	st.global.f32 	[%rd116+12], %f154;
	ld.global.f32 	%f155, [%rd117+12];
	mul.f32 	%f156, %f2, %f155;
	ld.global.f32 	%f157, [%rd118+12];
	sub.f32 	%f158, %f157, %f156;
	st.global.f32 	[%rd118+12], %f158;
	add.s32 	%r94, %r94, 4;
$L__BB3_32:
	setp.eq.s32 	%p22, %r10, 0;
	@%p22 bra 	$L__BB3_37;
	setp.eq.s32 	%p23, %r10, 1;
	@%p23 bra 	$L__BB3_35;
	add.s32 	%r78, %r94, %r17;
	mul.wide.u32 	%rd119, %r78, 4;
	add.s64 	%rd120, %rd2, %rd119;
	ld.global.f32 	%f159, [%rd120];
	mul.f32 	%f160, %f2, %f159;
	add.s32 	%r79, %r94, %r26;
	mul.wide.u32 	%rd121, %r79, 4;
	add.s64 	%rd122, %rd2, %rd121;
	ld.global.f32 	%f161, [%rd122];
	sub.f32 	%f162, %f161, %f160;
	st.global.f32 	[%rd122], %f162;
	add.s64 	%rd123, %rd1, %rd119;
	ld.global.f32 	%f163, [%rd123];
	mul.f32 	%f164, %f2, %f163;
	add.s64 	%rd124, %rd1, %rd121;
	ld.global.f32 	%f165, [%rd124];
	sub.f32 	%f166, %f165, %f164;
	st.global.f32 	[%rd124], %f166;
	cvt.u64.u32 	%rd126, %r94;
	add.s64 	%rd127, %rd126, %rd125;
	shl.b64 	%rd128, %rd127, 2;
	add.s64 	%rd129, %rd2, %rd128;
	ld.global.f32 	%f167, [%rd129+4];
	mul.f32 	%f168, %f2, %f167;
	cvt.u64.u32 	%rd130, %r26;
	add.s64 	%rd131, %rd126, %rd130;
	shl.b64 	%rd132, %rd131, 2;
	add.s64 	%rd133, %rd2, %rd132;
	ld.global.f32 	%f169, [%rd133+4];
	sub.f32 	%f170, %f169, %f168;
	st.global.f32 	[%rd133+4], %f170;
	add.s64 	%rd134, %rd1, %rd128;
	ld.global.f32 	%f171, [%rd134+4];
	mul.f32 	%f172, %f2, %f171;
	add.s64 	%rd135, %rd1, %rd132;
	ld.global.f32 	%f173, [%rd135+4];
	sub.f32 	%f174, %f173, %f172;
	st.global.f32 	[%rd135+4], %f174;
	add.s32 	%r94, %r94, 2;
$L__BB3_35:
	setp.eq.s32 	%p24, %r12, 0;
	@%p24 bra 	$L__BB3_37;
	add.s32 	%r80, %r94, %r17;
	mul.wide.u32 	%rd136, %r80, 4;
	add.s64 	%rd137, %rd2, %rd136;
	ld.global.f32 	%f175, [%rd137];
	mul.f32 	%f176, %f2, %f175;
	add.s32 	%r81, %r94, %r26;
	mul.wide.u32 	%rd138, %r81, 4;
	add.s64 	%rd139, %rd2, %rd138;
	ld.global.f32 	%f177, [%rd139];
	sub.f32 	%f178, %f177, %f176;
	st.global.f32 	[%rd139], %f178;
	add.s64 	%rd140, %rd1, %rd136;
	ld.global.f32 	%f179, [%rd140];
	mul.f32 	%f180, %f2, %f179;
	add.s64 	%rd141, %rd1, %rd138;
	ld.global.f32 	%f181, [%rd141];
	sub.f32 	%f182, %f181, %f180;
	st.global.f32 	[%rd141], %f182;
$L__BB3_37:
	add.s32 	%r91, %r91, 1;
	setp.ne.s32 	%p25, %r91, %r36;
	@%p25 bra 	$L__BB3_25;
	add.s32 	%r86, %r86, 1;
	setp.ne.s32 	%p26, %r86, %r36;
	@%p26 bra 	$L__BB3_13;
$L__BB3_39:
	ret;

}


// ===== COMPILED SASS (sm_100) =====

	.target	sm_100

	.elftype	@"ET_EXEC"


//--------------------- .note.nv.tkinfo           --------------------------
	.section	.note.nv.tkinfo,"",@"SHT_NOTE"
	.sectionflags	@"SHF_NOTE_NV_TKINFO"
	.tkinfo
        /*0018*/ 	.word	0x00000002
        /*0030*/ 	.string	""
        /*0030*/ 	.string	"ptxas"
        /*0030*/ 	.string	"Cuda compilation tools, release 13.0, V13.0.88"
        /*0030*/ 	.string	"Build cuda_13.0.r13.0/compiler.36424714_0"
        /*0030*/ 	.string	"-arch sm_100 -m 64 "



//--------------------- .note.nv.cuinfo           --------------------------
	.section	.note.nv.cuinfo,"",@"SHT_NOTE"
	.sectionflags	@"SHF_NOTE_NV_CUINFO"
        /*0018*/ 	.short	0x0002
        /*001a*/ 	.short	0x0064
        /*001c*/ 	.short	0x0082
	.zero		2


//--------------------- .nv.info                  --------------------------
	.section	.nv.info,"",@"SHT_CUDA_INFO"
	.align	4


	//----- nvinfo : EIATTR_REGCOUNT
	.align		4
        /*0000*/ 	.byte	0x04, 0x2f
        /*0002*/ 	.short	(.L_2 - .L_1)
	.align		4
.L_1:
        /*0004*/ 	.word	index@(_Z5mkidePfi)
        /*0008*/ 	.word	0x0000000a


	//----- nvinfo : EIATTR_FRAME_SIZE
	.align		4
.L_2:
        /*000c*/ 	.byte	0x04, 0x11
        /*000e*/ 	.short	(.L_4 - .L_3)
	.align		4
.L_3:
        /*0010*/ 	.word	index@(_Z5mkidePfi)
        /*0014*/ 	.word	0x00000000


	//----- nvinfo : EIATTR_REGCOUNT
	.align		4
.L_4:
        /*0018*/ 	.byte	0x04, 0x2f
        /*001a*/ 	.short	(.L_6 - .L_5)
	.align		4
.L_5:
        /*001c*/ 	.word	index@(_Z6divRowPfS_S_ii)
        /*0020*/ 	.word	0x00000013


	//----- nvinfo : EIATTR_FRAME_SIZE
	.align		4
.L_6:
        /*0024*/ 	.byte	0x04, 0x11
        /*0026*/ 	.short	(.L_8 - .L_7)
	.align		4
.L_7:
        /*0028*/ 	.word	index@($__internal_1_$__cuda_sm3x_div_rn_noftz_f32_slowpath)
        /*002c*/ 	.word	0x00000000


	//----- nvinfo : EIATTR_FRAME_SIZE
	.align		4
.L_8:
        /*0030*/ 	.byte	0x04, 0x11
        /*0032*/ 	.short	(.L_10 - .L_9)
	.align		4
.L_9:
        /*0034*/ 	.word	index@(_Z6divRowPfS_S_ii)
        /*0038*/ 	.word	0x00000000


	//----- nvinfo : EIATTR_REGCOUNT
	.align		4
.L_10:
        /*003c*/ 	.byte	0x04, 0x2f
        /*003e*/ 	.short	(.L_12 - .L_11)
	.align		4
.L_11:
        /*0040*/ 	.word	index@(_Z16GaussEliminationPfS_S_ii)
        /*0044*/ 	.word	0x00000014


	//----- nvinfo : EIATTR_FRAME_SIZE
	.align		4
.L_12:
        /*0048*/ 	.byte	0x04, 0x11
        /*004a*/ 	.short	(.L_14 - .L_13)
	.align		4
.L_13:
        /*004c*/ 	.word	index@(_Z16GaussEliminationPfS_S_ii)
        /*0050*/ 	.word	0x00000000


	//----- nvinfo : EIATTR_REGCOUNT
	.align		4
.L_14:
        /*0054*/ 	.byte	0x04, 0x2f
        /*0056*/ 	.short	(.L_16 - .L_15)
	.align		4
.L_15:
        /*0058*/ 	.word	index@(_Z14GaussJordanGpuPfS_i)
        /*005c*/ 	.word	0x00000020


	//----- nvinfo : EIATTR_FRAME_SIZE
	.align		4
.L_16:
        /*0060*/ 	.byte	0x04, 0x11
        /*0062*/ 	.short	(.L_18 - .L_17)
	.align		4
.L_17:
        /*0064*/ 	.word	index@($__internal_0_$__cuda_sm3x_div_rn_noftz_f32_slowpath)
        /*0068*/ 	.word	0x00000000


	//----- nvinfo : EIATTR_FRAME_SIZE
	.align		4
.L_18:
        /*006c*/ 	.byte	0x04, 0x11
        /*006e*/ 	.short	(.L_20 - .L_19)
	.align		4
.L_19:
        /*0070*/ 	.word	index@(_Z14GaussJordanGpuPfS_i)
        /*0074*/ 	.word	0x00000000


	//----- nvinfo : EIATTR_MIN_STACK_SIZE
	.align		4
.L_20:
        /*0078*/ 	.byte	0x04, 0x12
        /*007a*/ 	.short	(.L_22 - .L_21)
	.align		4
.L_21:
        /*007c*/ 	.word	index@(_Z14GaussJordanGpuPfS_i)
        /*0080*/ 	.word	0x00000000


	//----- nvinfo : EIATTR_MIN_STACK_SIZE
	.align		4
.L_22:
        /*0084*/ 	.byte	0x04, 0x12
        /*0086*/ 	.short	(.L_24 - .L_23)
	.align		4
.L_23:
        /*0088*/ 	.word	index@(_Z16GaussEliminationPfS_S_ii)
        /*008c*/ 	.word	0x00000000


	//----- nvinfo : EIATTR_MIN_STACK_SIZE
	.align		4
.L_24:
        /*0090*/ 	.byte	0x04, 0x12
        /*0092*/ 	.short	(.L_26 - .L_25)
	.align		4
.L_25:
        /*0094*/ 	.word	index@(_Z6divRowPfS_S_ii)
        /*0098*/ 	.word	0x00000000


	//----- nvinfo : EIATTR_MIN_STACK_SIZE
	.align		4
.L_26:
        /*009c*/ 	.byte	0x04, 0x12
        /*009e*/ 	.short	(.L_28 - .L_27)
	.align		4
.L_27:
        /*00a0*/ 	.word	index@(_Z5mkidePfi)
        /*00a4*/ 	.word	0x00000000
.L_28:


//--------------------- .nv.compat                --------------------------
	.section	.nv.compat,"",@"SHT_CUDA_COMPAT_INFO"
	.align	4
        /*0000*/ 	.byte	0x02, 0x09, 0x00, 0x00, 0x02, 0x02, 0x01, 0x00, 0x02, 0x05, 0x05, 0x00, 0x03, 0x07, 0x01, 0x01
        /*0010*/ 	.byte	0x02, 0x03, 0x00, 0x00, 0x02, 0x06, 0x01, 0x00, 0x04, 0x0b, 0x08, 0x00, 0x01, 0x00, 0x00, 0x00
        /*0020*/ 	.byte	0x00, 0x00, 0x00, 0x00


//--------------------- .nv.info._Z14GaussJordanGpuPfS_i --------------------------
	.section	.nv.info._Z14GaussJordanGpuPfS_i,"",@"SHT_CUDA_INFO"
	.sectionflags	@""
	.align	4


	//----- nvinfo : EIATTR_CUDA_API_VERSION
	.align		4
        /*0000*/ 	.byte	0x04, 0x37
        /*0002*/ 	.short	(.L_30 - .L_29)
.L_29:
        /*0004*/ 	.word	0x00000082


	//----- nvinfo : EIATTR_KPARAM_INFO
	.align		4
.L_30:
        /*0008*/ 	.byte	0x04, 0x17
        /*000a*/ 	.short	(.L_32 - .L_31)
.L_31:
        /*000c*/ 	.word	0x00000000
        /*0010*/ 	.short	0x0002
        /*0012*/ 	.short	0x0010
        /*0014*/ 	.byte	0x00, 0xf0, 0x11, 0x00


	//----- nvinfo : EIATTR_KPARAM_INFO
	.align		4
.L_32:
        /*0018*/ 	.byte	0x04, 0x17
        /*001a*/ 	.short	(.L_34 - .L_33)
.L_33:
        /*001c*/ 	.word	0x00000000
        /*0020*/ 	.short	0x0001
        /*0022*/ 	.short	0x0008
        /*0024*/ 	.byte	0x00, 0xf5, 0x21, 0x00


	//----- nvinfo : EIATTR_KPARAM_INFO
	.align		4
.L_34:
        /*0028*/ 	.byte	0x04, 0x17
        /*002a*/ 	.short	(.L_36 - .L_35)
.L_35:
        /*002c*/ 	.word	0x00000000
        /*0030*/ 	.short	0x0000
        /*0032*/ 	.short	0x0000
        /*0034*/ 	.byte	0x00, 0xf5, 0x21, 0x00


	//----- nvinfo : EIATTR_SPARSE_MMA_MASK
	.align		4
.L_36:
        /*0038*/ 	.byte	0x03, 0x50
        /*003a*/ 	.short	0x0000


	//----- nvinfo : EIATTR_MAXREG_COUNT
	.align		4
        /*003c*/ 	.byte	0x03, 0x1b
        /*003e*/ 	.short	0x00ff


	//----- nvinfo : EIATTR_MERCURY_ISA_VERSION
	.align		4
        /*0040*/ 	.byte	0x03, 0x5f
        /*0042*/ 	.short	0x0101


	//----- nvinfo : EIATTR_VRC_CTA_INIT_COUNT
	.align		4
        /*0044*/ 	.byte	0x02, 0x4a
	.zero		1
	.zero		1


	//----- nvinfo : EIATTR_EXIT_INSTR_OFFSETS
	.align		4
        /*0048*/ 	.byte	0x04, 0x1c
        /*004a*/ 	.short	(.L_38 - .L_37)


	//   ....[0]....
.L_37:
        /*004c*/ 	.word	0x00000040


	//   ....[1]....
        /*0050*/ 	.word	0x00003460


	//----- nvinfo : EIATTR_CRS_STACK_SIZE
	.align		4
.L_38:
        /*0054*/ 	.byte	0x04, 0x1e
        /*0056*/ 	.short	(.L_40 - .L_39)
.L_39:
        /*0058*/ 	.word	0x00000000


	//----- nvinfo : EIATTR_CBANK_PARAM_SIZE
	.align		4
.L_40:
        /*005c*/ 	.byte	0x03, 0x19
        /*005e*/ 	.short	0x0014


	//----- nvinfo : EIATTR_PARAM_CBANK
	.align		4
        /*0060*/ 	.byte	0x04, 0x0a
        /*0062*/ 	.short	(.L_42 - .L_41)
	.align		4
.L_41:
        /*0064*/ 	.word	index@(.nv.constant0._Z14GaussJordanGpuPfS_i)
        /*0068*/ 	.short	0x0380
        /*006a*/ 	.short	0x0014


	//----- nvinfo : EIATTR_SW_WAR
	.align		4
.L_42:
        /*006c*/ 	.byte	0x04, 0x36
        /*006e*/ 	.short	(.L_44 - .L_43)
.L_43:
        /*0070*/ 	.word	0x00000008
.L_44:


//--------------------- .nv.info._Z16GaussEliminationPfS_S_ii --------------------------
	.section	.nv.info._Z16GaussEliminationPfS_S_ii,"",@"SHT_CUDA_INFO"
	.sectionflags	@""
	.align	4


	//----- nvinfo : EIATTR_CUDA_API_VERSION
	.align		4
        /*0000*/ 	.byte	0x04, 0x37
        /*0002*/ 	.short	(.L_46 - .L_45)
.L_45:
        /*0004*/ 	.word	0x00000082


	//----- nvinfo : EIATTR_KPARAM_INFO
	.align		4
.L_46:
        /*0008*/ 	.byte	0x04, 0x17
        /*000a*/ 	.short	(.L_48 - .L_47)
.L_47:
        /*000c*/ 	.word	0x00000000
        /*0010*/ 	.short	0x0004
        /*0012*/ 	.short	0x001c
        /*0014*/ 	.byte	0x00, 0xf0, 0x11, 0x00


	//----- nvinfo : EIATTR_KPARAM_INFO
	.align		4
.L_48:
        /*0018*/ 	.byte	0x04, 0x17
        /*001a*/ 	.short	(.L_50 - .L_49)
.L_49:
        /*001c*/ 	.word	0x00000000
        /*0020*/ 	.short	0x0003
        /*0022*/ 	.short	0x0018
        /*0024*/ 	.byte	0x00, 0xf0, 0x11, 0x00


	//----- nvinfo : EIATTR_KPARAM_INFO
	.align		4
.L_50:
        /*0028*/ 	.byte	0x04, 0x17
        /*002a*/ 	.short	(.L_52 - .L_51)
.L_51:
        /*002c*/ 	.word	0x00000000
        /*0030*/ 	.short	0x0002
        /*0032*/ 	.short	0x0010
        /*0034*/ 	.byte	0x00, 0xf5, 0x21, 0x00


	//----- nvinfo : EIATTR_KPARAM_INFO
	.align		4
.L_52:
        /*0038*/ 	.byte	0x04, 0x17
        /*003a*/ 	.short	(.L_54 - .L_53)
.L_53:
        /*003c*/ 	.word	0x00000000
        /*0040*/ 	.short	0x0001
        /*0042*/ 	.short	0x0008
        /*0044*/ 	.byte	0x00, 0xf5, 0x21, 0x00


	//----- nvinfo : EIATTR_KPARAM_INFO
	.align		4
.L_54:
        /*0048*/ 	.byte	0x04, 0x17
        /*004a*/ 	.short	(.L_56 - .L_55)
.L_55:
        /*004c*/ 	.word	0x00000000
        /*0050*/ 	.short	0x0000
        /*0052*/ 	.short	0x0000
        /*0054*/ 	.byte	0x00, 0xf5, 0x21, 0x00


	//----- nvinfo : EIATTR_SPARSE_MMA_MASK
	.align		4
.L_56:
        /*0058*/ 	.byte	0x03, 0x50
        /*005a*/ 	.short	0x0000


	//----- nvinfo : EIATTR_MAXREG_COUNT
	.align		4
        /*005c*/ 	.byte	0x03, 0x1b
        /*005e*/ 	.short	0x00ff


	//----- nvinfo : EIATTR_MERCURY_ISA_VERSION
	.align		4
        /*0060*/ 	.byte	0x03, 0x5f
        /*0062*/ 	.short	0x0101


	//----- nvinfo : EIATTR_VRC_CTA_INIT_COUNT
	.align		4
        /*0064*/ 	.byte	0x02, 0x4a
	.zero		1
	.zero		1


	//----- nvinfo : EIATTR_EXIT_INSTR_OFFSETS
	.align		4
        /*0068*/ 	.byte	0x04, 0x1c
        /*006a*/ 	.short	(.L_58 - .L_57)


	//   ....[0]....
.L_57:
        /*006c*/ 	.word	0x00000090


	//   ....[1]....
        /*0070*/ 	.word	0x000001f0


	//----- nvinfo : EIATTR_CBANK_PARAM_SIZE
	.align		4
.L_58:
        /*0074*/ 	.byte	0x03, 0x19
        /*0076*/ 	.short	0x0020


	//----- nvinfo : EIATTR_PARAM_CBANK
	.align		4
        /*0078*/ 	.byte	0x04, 0x0a
        /*007a*/ 	.short	(.L_60 - .L_59)
	.align		4
.L_59:
        /*007c*/ 	.word	index@(.nv.constant0._Z16GaussEliminationPfS_S_ii)
        /*0080*/ 	.short	0x0380
        /*0082*/ 	.short	0x0020


	//----- nvinfo : EIATTR_SW_WAR
	.align		4
.L_60:
        /*0084*/ 	.byte	0x04, 0x36
        /*0086*/ 	.short	(.L_62 - .L_61)
.L_61:
        /*0088*/ 	.word	0x00000008
.L_62:


//--------------------- .nv.info._Z6divRowPfS_S_ii --------------------------
	.section	.nv.info._Z6divRowPfS_S_ii,"",@"SHT_CUDA_INFO"
	.sectionflags	@""
	.align	4


	//----- nvinfo : EIATTR_CUDA_API_VERSION
	.align		4
        /*0000*/ 	.byte	0x04, 0x37
        /*0002*/ 	.short	(.L_64 - .L_63)
.L_63:
        /*0004*/ 	.word	0x00000082


	//----- nvinfo : EIATTR_KPARAM_INFO
	.align		4
.L_64:
        /*0008*/ 	.byte	0x04, 0x17
        /*000a*/ 	.short	(.L_66 - .L_65)
.L_65:
        /*000c*/ 	.word	0x00000000
        /*0010*/ 	.short	0x0004
        /*0012*/ 	.short	0x001c
        /*0014*/ 	.byte	0x00, 0xf0, 0x11, 0x00


	//----- nvinfo : EIATTR_KPARAM_INFO
	.align		4
.L_66:
        /*0018*/ 	.byte	0x04, 0x17
        /*001a*/ 	.short	(.L_68 - .L_67)
.L_67:
        /*001c*/ 	.word	0x00000000
        /*0020*/ 	.short	0x0003
        /*0022*/ 	.short	0x0018
        /*0024*/ 	.byte	0x00, 0xf0, 0x11, 0x00


	//----- nvinfo : EIATTR_KPARAM_INFO
	.align		4
.L_68:
        /*0028*/ 	.byte	0x04, 0x17
        /*002a*/ 	.short	(.L_70 - .L_69)
.L_69:
        /*002c*/ 	.word	0x00000000
        /*0030*/ 	.short	0x0002
        /*0032*/ 	.short	0x0010
        /*0034*/ 	.byte	0x00, 0xf5, 0x21, 0x00


	//----- nvinfo : EIATTR_KPARAM_INFO
	.align		4
.L_70:
        /*0038*/ 	.byte	0x04, 0x17
        /*003a*/ 	.short	(.L_72 - .L_71)
.L_71:
        /*003c*/ 	.word	0x00000000
        /*0040*/ 	.short	0x0001
        /*0042*/ 	.short	0x0008
        /*0044*/ 	.byte	0x00, 0xf5, 0x21, 0x00


	//----- nvinfo : EIATTR_KPARAM_INFO
	.align		4
.L_72:
        /*0048*/ 	.byte	0x04, 0x17
        /*004a*/ 	.short	(.L_74 - .L_73)
.L_73:
        /*004c*/ 	.word	0x00000000
        /*0050*/ 	.short	0x0000
        /*0052*/ 	.short	0x0000
        /*0054*/ 	.byte	0x00, 0xf5, 0x21, 0x00


	//----- nvinfo : EIATTR_SPARSE_MMA_MASK
	.align		4
.L_74:
        /*0058*/ 	.byte	0x03, 0x50
        /*005a*/ 	.short	0x0000


	//----- nvinfo : EIATTR_MAXREG_COUNT
	.align		4
        /*005c*/ 	.byte	0x03, 0x1b
        /*005e*/ 	.short	0x00ff


	//----- nvinfo : EIATTR_MERCURY_ISA_VERSION
	.align		4
        /*0060*/ 	.byte	0x03, 0x5f
        /*0062*/ 	.short	0x0101


	//----- nvinfo : EIATTR_VRC_CTA_INIT_COUNT
	.align		4
        /*0064*/ 	.byte	0x02, 0x4a
	.zero		1
	.zero		1


	//----- nvinfo : EIATTR_EXIT_INSTR_OFFSETS
	.align		4
        /*0068*/ 	.byte	0x04, 0x1c
        /*006a*/ 	.short	(.L_76 - .L_75)


	//   ....[0]....
.L_75:
        /*006c*/ 	.word	0x00000070


	//   ....[1]....
        /*0070*/ 	.word	0x00000390


	//----- nvinfo : EIATTR_CRS_STACK_SIZE
	.align		4
.L_76:
        /*0074*/ 	.byte	0x04, 0x1e
        /*0076*/ 	.short	(.L_78 - .L_77)
.L_77:
        /*0078*/ 	.word	0x00000000


	//----- nvinfo : EIATTR_CBANK_PARAM_SIZE
	.align		4
.L_78:
        /*007c*/ 	.byte	0x03, 0x19
        /*007e*/ 	.short	0x0020


	//----- nvinfo : EIATTR_PARAM_CBANK
	.align		4
        /*0080*/ 	.byte	0x04, 0x0a
        /*0082*/ 	.short	(.L_80 - .L_79)
	.align		4
.L_79:
        /*0084*/ 	.word	index@(.nv.constant0._Z6divRowPfS_S_ii)
        /*0088*/ 	.short	0x0380
        /*008a*/ 	.short	0x0020


	//----- nvinfo : EIATTR_SW_WAR
	.align		4
.L_80:
        /*008c*/ 	.byte	0x04, 0x36
        /*008e*/ 	.short	(.L_82 - .L_81)
.L_81:
        /*0090*/ 	.word	0x00000008
.L_82:


//--------------------- .nv.info._Z5mkidePfi      --------------------------
	.section	.nv.info._Z5mkidePfi,"",@"SHT_CUDA_INFO"
	.sectionflags	@""
	.align	4


	//----- nvinfo : EIATTR_CUDA_API_VERSION
	.align		4
        /*0000*/ 	.byte	0x04, 0x37
        /*0002*/ 	.short	(.L_84 - .L_83)
.L_83:
        /*0004*/ 	.word	0x00000082


	//----- nvinfo : EIATTR_KPARAM_INFO
	.align		4
.L_84:
        /*0008*/ 	.byte	0x04, 0x17
        /*000a*/ 	.short	(.L_86 - .L_85)
.L_85:
        /*000c*/ 	.word	0x00000000
        /*0010*/ 	.short	0x0001
        /*0012*/ 	.short	0x0008
        /*0014*/ 	.byte	0x00, 0xf0, 0x11, 0x00


	//----- nvinfo : EIATTR_KPARAM_INFO
	.align		4
.L_86:
        /*0018*/ 	.byte	0x04, 0x17
        /*001a*/ 	.short	(.L_88 - .L_87)
.L_87:
        /*001c*/ 	.word	0x00000000
        /*0020*/ 	.short	0x0000
        /*0022*/ 	.short	0x0000
        /*0024*/ 	.byte	0x00, 0xf5, 0x21, 0x00


	//----- nvinfo : EIATTR_SPARSE_MMA_MASK
	.align		4
.L_88:
        /*0028*/ 	.byte	0x03, 0x50
        /*002a*/ 	.short	0x0000


	//----- nvinfo : EIATTR_MAXREG_COUNT
	.align		4
        /*002c*/ 	.byte	0x03, 0x1b
        /*002e*/ 	.short	0x00ff


	//----- nvinfo : EIATTR_MERCURY_ISA_VERSION
	.align		4
        /*0030*/ 	.byte	0x03, 0x5f
        /*0032*/ 	.short	0x0101


	//----- nvinfo : EIATTR_VRC_CTA_INIT_COUNT
	.align		4
        /*0034*/ 	.byte	0x02, 0x4a
	.zero		1
	.zero		1


	//----- nvinfo : EIATTR_EXIT_INSTR_OFFSETS
	.align		4
        /*0038*/ 	.byte	0x04, 0x1c
        /*003a*/ 	.short	(.L_90 - .L_89)


	//   ....[0]....
.L_89:
        /*003c*/ 	.word	0x000000c0


	//----- nvinfo : EIATTR_CBANK_PARAM_SIZE
	.align		4
.L_90:
        /*0040*/ 	.byte	0x03, 0x19
        /*0042*/ 	.short	0x000c


	//----- nvinfo : EIATTR_PARAM_CBANK
	.align		4
        /*0044*/ 	.byte	0x04, 0x0a
        /*0046*/ 	.short	(.L_92 - .L_91)
	.align		4
.L_91:
        /*0048*/ 	.word	index@(.nv.constant0._Z5mkidePfi)
        /*004c*/ 	.short	0x0380
        /*004e*/ 	.short	0x000c


	//----- nvinfo : EIATTR_SW_WAR
	.align		4
.L_92:
        /*0050*/ 	.byte	0x04, 0x36
        /*0052*/ 	.short	(.L_94 - .L_93)
.L_93:
        /*0054*/ 	.word	0x00000008
.L_94:


//--------------------- .nv.callgraph             --------------------------
	.section	.nv.callgraph,"",@"SHT_CUDA_CALLGRAPH"
	.align	4
	.sectionentsize	8
	.align		4
        /*0000*/ 	.word	0x00000000
	.align		4
        /*0004*/ 	.word	0xffffffff
	.align		4
        /*0008*/ 	.word	0x00000000
	.align		4
        /*000c*/ 	.word	0xfffffffe
	.align		4
        /*0010*/ 	.word	0x00000000
	.align		4
        /*0014*/ 	.word	0xfffffffd
	.align		4
        /*0018*/ 	.word	0x00000000
	.align		4
        /*001c*/ 	.word	0xfffffffc


//--------------------- .nv.constant3             --------------------------
	.section	.nv.constant3,"a",@progbits
	.align	4
.nv.constant3:
	.type		t,@object
	.size		t,(.L_0 - t)
t:
	.zero		40000
.L_0:


//--------------------- .text._Z14GaussJordanGpuPfS_i --------------------------
	.section	.text._Z14GaussJordanGpuPfS_i,"ax",@progbits
	.align	128
        .global         _Z14GaussJordanGpuPfS_i
        .type           _Z14GaussJordanGpuPfS_i,@function
        .size           _Z14GaussJordanGpuPfS_i,(.L_x_74 - _Z14GaussJordanGpuPfS_i)
        .other          _Z14GaussJordanGpuPfS_i,@"STO_CUDA_ENTRY STV_DEFAULT"
_Z14GaussJordanGpuPfS_i:
.text._Z14GaussJordanGpuPfS_i:
[----:B------:R-:W-:Y:S01]  /*0000*/  LDC R1, c[0x0][0x37c] ;  /* 0x0000df00ff017b82 */ /* 0x000fe20000000800 */
[----:B------:R-:W0:Y:S02]  /*0010*/  LDCU UR4, c[0x0][0x390] ;  /* 0x00007200ff0477ac */ /* 0x000e240008000800 */
[----:B0-----:R-:W-:-:S04]  /*0020*/  MOV R14, UR4 ;  /* 0x00000004000e7c02 */ /* 0x001fc80008000f00 */
[----:B------:R-:W-:-:S13]  /*0030*/  ISETP.GE.AND P0, PT, R14, 0x1, PT ;  /* 0x000000010e00780c */ /* 0x000fda0003f06270 */
[----:B------:R-:W-:Y:S05]  /*0040*/  @!P0 EXIT ;  /* 0x000000000000894d */ /* 0x000fea0003800000 */
[C---:B------:R-:W-:Y:S01]  /*0050*/  IADD3 R3, PT, PT, R14.reuse, -0x1, RZ ;  /* 0xffffffff0e037810 */ /* 0x040fe20007ffe0ff */
[----:B------:R-:W0:Y:S01]  /*0060*/  LDCU.64 UR6, c[0x0][0x358] ;  /* 0x00006b00ff0677ac */ /* 0x000e220008000a00 */
[----:B------:R-:W-:Y:S01]  /*0070*/  LOP3.LUT R4, R14, 0x7, RZ, 0xc0, !PT ;  /* 0x000000070e047812 */ /* 0x000fe200078ec0ff */
[----:B------:R-:W-:Y:S01]  /*0080*/  IMAD.MOV.U32 R5, RZ, RZ, RZ ;  /* 0x000000ffff057224 */ /* 0x000fe200078e00ff */
[----:B------:R-:W-:Y:S02]  /*0090*/  ISETP.GE.U32.AND P1, PT, R3, 0x7, PT ;  /* 0x000000070300780c */ /* 0x000fe40003f26070 */
[----:B------:R-:W-:-:S11]  /*00a0*/  ISETP.NE.AND P0, PT, R4, RZ, PT ;  /* 0x000000ff0400720c */ /* 0x000fd60003f05270 */
[----:B------:R-:W-:Y:S05]  /*00b0*/  @!P1 BRA `(.L_x_0) ;  /* 0x0000000000dc9947 */ /* 0x000fea0003800000 */
[----:B------:R-:W1:Y:S01]  /*00c0*/  LDC R0, c[0x0][0x390] ;  /* 0x0000e400ff007b82 */ /* 0x000e620000000800 */
[----:B------:R-:W-:Y:S01]  /*00d0*/  HFMA2 R13, -RZ, RZ, 0, 0 ;  /* 0x00000000ff0d7431 */ /* 0x000fe200000001ff */
[----:B------:R-:W-:-:S06]  /*00e0*/  LOP3.LUT R5, R14, 0x7ffffff8, RZ, 0xc0, !PT ;  /* 0x7ffffff80e057812 */ /* 0x000fcc00078ec0ff */
[----:B------:R-:W2:Y:S08]  /*00f0*/  LDC.64 R6, c[0x0][0x388] ;  /* 0x0000e200ff067b82 */ /* 0x000eb00000000a00 */
[----:B------:R-:W3:Y:S02]  /*0100*/  LDC.64 R8, c[0x0][0x388] ;  /* 0x0000e200ff087b82 */ /* 0x000ee40000000a00 */
.L_x_1:
[----:B-1----:R-:W-:Y:S01]  /*0110*/  MOV R14, R0 ;  /* 0x00000000000e7202 */ /* 0x002fe20000000f00 */
[----:B------:R-:W-:-:S04]  /*0120*/  IMAD.MOV.U32 R15, RZ, RZ, 0x3f800000 ;  /* 0x3f800000ff0f7424 */ /* 0x000fc800078e00ff */
[CC--:B------:R-:W-:Y:S02]  /*0130*/  IMAD R2, R13.reuse, R14.reuse, R14 ;  /* 0x0000000e0d027224 */ /* 0x0c0fe400078e020e */
[----:B------:R-:W-:-:S03]  /*0140*/  IMAD R11, R13, R14, R13 ;  /* 0x0000000e0d0b7224 */ /* 0x000fc600078e020d */
[CC--:B------:R-:W-:Y:S01]  /*0150*/  IADD3 R12, PT, PT, R2.reuse, R14.reuse, RZ ;  /* 0x0000000e020c7210 */ /* 0x0c0fe20007ffe0ff */
[----:B--2---:R-:W-:Y:S01]  /*0160*/  IMAD.WIDE.U32 R10, R11, 0x4, R6 ;  /* 0x000000040b0a7825 */ /* 0x004fe200078e0006 */
[-C--:B------:R-:W-:Y:S02]  /*0170*/  IADD3 R18, P1, PT, R2, R13.reuse, RZ ;  /* 0x0000000d02127210 */ /* 0x080fe40007f3e0ff */
[CC--:B------:R-:W-:Y:S02]  /*0180*/  IADD3 R2, P2, PT, R12.reuse, R13.reuse, RZ ;  /* 0x0000000d0c027210 */ /* 0x0c0fe40007f5e0ff */
[----:B------:R-:W-:Y:S01]  /*0190*/  IADD3 R12, PT, PT, R12, R14, RZ ;  /* 0x0000000e0c0c7210 */ /* 0x000fe20007ffe0ff */
[----:B------:R-:W-:Y:S01]  /*01a0*/  IMAD.X R21, RZ, RZ, RZ, P1 ;  /* 0x000000ffff157224 */ /* 0x000fe200008e06ff */
[----:B---3--:R-:W-:Y:S01]  /*01b0*/  LEA R20, P1, R18, R8, 0x2 ;  /* 0x0000000812147211 */ /* 0x008fe200078210ff */
[----:B0-----:R0:W-:Y:S01]  /*01c0*/  STG.E desc[UR6][R10.64], R15 ;  /* 0x0000000f0a007986 */ /* 0x0011e2000c101906 */
[----:B------:R-:W-:-:S02]  /*01d0*/  IADD3 R19, P3, PT, R12, R13, RZ ;  /* 0x0000000d0c137210 */ /* 0x000fc40007f7e0ff */
[----:B------:R-:W-:Y:S02]  /*01e0*/  IADD3.X R17, PT, PT, RZ, RZ, RZ, P2, !PT ;  /* 0x000000ffff117210 */ /* 0x000fe400017fe4ff */
[----:B------:R-:W-:Y:S02]  /*01f0*/  LEA R16, P2, R2, R8, 0x2 ;  /* 0x0000000802107211 */ /* 0x000fe400078410ff */
[----:B------:R-:W-:Y:S02]  /*0200*/  IADD3 R12, PT, PT, R12, R14, RZ ;  /* 0x0000000e0c0c7210 */ /* 0x000fe40007ffe0ff */
[-C--:B------:R-:W-:Y:S02]  /*0210*/  LEA.HI.X R21, R18, R9.reuse, R21, 0x2, P1 ;  /* 0x0000000912157211 */ /* 0x080fe400008f1415 */
[----:B------:R-:W-:Y:S01]  /*0220*/  LEA.HI.X R17, R2, R9, R17, 0x2, P2 ;  /* 0x0000000902117211 */ /* 0x000fe200010f1411 */
[----:B0-----:R-:W-:Y:S01]  /*0230*/  IMAD.X R10, RZ, RZ, RZ, P3 ;  /* 0x000000ffff0a7224 */ /* 0x001fe200018e06ff */
[----:B------:R-:W-:Y:S01]  /*0240*/  LEA R18, P1, R19, R8, 0x2 ;  /* 0x0000000813127211 */ /* 0x000fe200078210ff */
[----:B------:R0:W-:Y:S01]  /*0250*/  STG.E desc[UR6][R20.64+0x4], R15 ;  /* 0x0000040f14007986 */ /* 0x0001e2000c101906 */
[----:B------:R-:W-:-:S02]  /*0260*/  IADD3 R2, P2, PT, R12, R13, RZ ;  /* 0x0000000d0c027210 */ /* 0x000fc40007f5e0ff */
[-C--:B------:R-:W-:Y:S01]  /*0270*/  LEA.HI.X R19, R19, R9.reuse, R10, 0x2, P1 ;  /* 0x0000000913137211 */ /* 0x080fe200008f140a */
[----:B------:R1:W-:Y:S01]  /*0280*/  STG.E desc[UR6][R16.64+0x8], R15 ;  /* 0x0000080f10007986 */ /* 0x0003e2000c101906 */
[----:B------:R-:W-:Y:S02]  /*0290*/  IADD3.X R11, PT, PT, RZ, RZ, RZ, P2, !PT ;  /* 0x000000ffff0b7210 */ /* 0x000fe400017fe4ff */
[----:B------:R-:W-:Y:S01]  /*02a0*/  LEA R10, P1, R2, R8, 0x2 ;  /* 0x00000008020a7211 */ /* 0x000fe200078210ff */
[----:B------:R4:W-:Y:S01]  /*02b0*/  STG.E desc[UR6][R18.64+0xc], R15 ;  /* 0x00000c0f12007986 */ /* 0x0009e2000c101906 */
[----:B------:R-:W-:Y:S02]  /*02c0*/  IADD3 R12, PT, PT, R12, R14, RZ ;  /* 0x0000000e0c0c7210 */ /* 0x000fe40007ffe0ff */
[----:B------:R-:W-:Y:S02]  /*02d0*/  LEA.HI.X R11, R2, R9, R11, 0x2, P1 ;  /* 0x00000009020b7211 */ /* 0x000fe400008f140b */
[C---:B------:R-:W-:Y:S01]  /*02e0*/  IADD3 R22, P1, PT, R12.reuse, R13, RZ ;  /* 0x0000000d0c167210 */ /* 0x040fe20007f3e0ff */
[----:B------:R-:W-:-:S02]  /*02f0*/  IMAD.IADD R2, R12, 0x1, R14 ;  /* 0x000000010c027824 */ /* 0x000fc400078e020e */
[----:B------:R4:W-:Y:S01]  /*0300*/  STG.E desc[UR6][R10.64+0x10], R15 ;  /* 0x0000100f0a007986 */ /* 0x0009e2000c101906 */
[----:B0-----:R-:W-:Y:S02]  /*0310*/  LEA R20, P2, R22, R8, 0x2 ;  /* 0x0000000816147211 */ /* 0x001fe400078410ff */
[C---:B------:R-:W-:Y:S02]  /*0320*/  IADD3 R12, PT, PT, R2.reuse, R14, RZ ;  /* 0x0000000e020c7210 */ /* 0x040fe40007ffe0ff */
[-C--:B------:R-:W-:Y:S02]  /*0330*/  IADD3 R23, P3, PT, R2, R13.reuse, RZ ;  /* 0x0000000d02177210 */ /* 0x080fe40007f7e0ff */
[----:B------:R-:W-:Y:S02]  /*0340*/  IADD3.X R2, PT, PT, RZ, RZ, RZ, P1, !PT ;  /* 0x000000ffff027210 */ /* 0x000fe40000ffe4ff */
[----:B------:R-:W-:Y:S01]  /*0350*/  IADD3 R12, P1, PT, R12, R13, RZ ;  /* 0x0000000d0c0c7210 */ /* 0x000fe20007f3e0ff */
[----:B------:R-:W-:Y:S01]  /*0360*/  IMAD.X R24, RZ, RZ, RZ, P3 ;  /* 0x000000ffff187224 */ /* 0x000fe200018e06ff */
[----:B------:R-:W-:-:S02]  /*0370*/  LEA.HI.X R21, R22, R9, R2, 0x2, P2 ;  /* 0x0000000916157211 */ /* 0x000fc400010f1402 */
[CC--:B-1----:R-:W-:Y:S02]  /*0380*/  LEA R16, P3, R23.reuse, R8.reuse, 0x2 ;  /* 0x0000000817107211 */ /* 0x0c2fe400078610ff */
[----:B------:R-:W-:Y:S01]  /*0390*/  IADD3.X R2, PT, PT, RZ, RZ, RZ, P1, !PT ;  /* 0x000000ffff027210 */ /* 0x000fe20000ffe4ff */
[----:B------:R4:W-:Y:S01]  /*03a0*/  STG.E desc[UR6][R20.64+0x14], R15 ;  /* 0x0000140f14007986 */ /* 0x0009e2000c101906 */
[C---:B------:R-:W-:Y:S02]  /*03b0*/  LEA R22, P1, R12.reuse, R8, 0x2 ;  /* 0x000000080c167211 */ /* 0x040fe400078210ff */
[-C--:B------:R-:W-:Y:S02]  /*03c0*/  LEA.HI.X R17, R23, R9.reuse, R24, 0x2, P3 ;  /* 0x0000000917117211 */ /* 0x080fe400018f1418 */
[----:B------:R-:W-:Y:S02]  /*03d0*/  LEA.HI.X R23, R12, R9, R2, 0x2, P1 ;  /* 0x000000090c177211 */ /* 0x000fe400008f1402 */
[----:B------:R-:W-:Y:S01]  /*03e0*/  IADD3 R13, PT, PT, R13, 0x8, RZ ;  /* 0x000000080d0d7810 */ /* 0x000fe20007ffe0ff */
[----:B------:R4:W-:Y:S03]  /*03f0*/  STG.E desc[UR6][R16.64+0x18], R15 ;  /* 0x0000180f10007986 */ /* 0x0009e6000c101906 */
[----:B------:R-:W-:Y:S01]  /*0400*/  ISETP.NE.AND P1, PT, R13, R5, PT ;  /* 0x000000050d00720c */ /* 0x000fe20003f25270 */
[----:B------:R4:W-:-:S12]  /*0410*/  STG.E desc[UR6][R22.64+0x1c], R15 ;  /* 0x00001c0f16007986 */ /* 0x0009d8000c101906 */
[----:B----4-:R-:W-:Y:S05]  /*0420*/  @P1 BRA `(.L_x_1) ;  /* 0xfffffffc00381947 */ /* 0x010fea000383ffff */
.L_x_0:
[----:B------:R-:W-:Y:S05]  /*0430*/  @!P0 BRA `(.L_x_2) ;  /* 0x0000000000d08947 */ /* 0x000fea0003800000 */
[----:B------:R-:W-:Y:S02]  /*0440*/  ISETP.GE.U32.AND P1, PT, R4, 0x4, PT ;  /* 0x000000040400780c */ /* 0x000fe40003f26070 */
[----:B------:R-:W-:-:S04]  /*0450*/  LOP3.LUT R17, R14, 0x3, RZ, 0xc0, !PT ;  /* 0x000000030e117812 */ /* 0x000fc800078ec0ff */
[----:B------:R-:W-:-:S07]  /*0460*/  ISETP.NE.AND P0, PT, R17, RZ, PT ;  /* 0x000000ff1100720c */ /* 0x000fce0003f05270 */
[----:B------:R-:W-:Y:S06]  /*0470*/  @!P1 BRA `(.L_x_3) ;  /* 0x0000000000649947 */ /* 0x000fec0003800000 */
[----:B------:R-:W1:Y:S01]  /*0480*/  LDC.64 R6, c[0x0][0x388] ;  /* 0x0000e200ff067b82 */ /* 0x000e620000000a00 */
[CC--:B------:R-:W-:Y:S02]  /*0490*/  IMAD R0, R5.reuse, R14.reuse, R14 ;  /* 0x0000000e05007224 */ /* 0x0c0fe400078e020e */
[----:B------:R-:W-:-:S03]  /*04a0*/  IMAD R9, R5, R14, R5 ;  /* 0x0000000e05097224 */ /* 0x000fc600078e0205 */
[C---:B------:R-:W-:Y:S01]  /*04b0*/  IADD3 R12, P1, PT, R5.reuse, R0, RZ ;  /* 0x00000000050c7210 */ /* 0x040fe20007f3e0ff */
[----:B------:R-:W-:Y:S01]  /*04c0*/  IMAD.IADD R0, R0, 0x1, R14 ;  /* 0x0000000100007824 */ /* 0x000fe200078e020e */
[----:B------:R-:W2:Y:S02]  /*04d0*/  LDC.64 R10, c[0x0][0x388] ;  /* 0x0000e200ff0a7b82 */ /* 0x000ea40000000a00 */
[----:B------:R-:W-:Y:S02]  /*04e0*/  IADD3.X R15, PT, PT, RZ, RZ, RZ, P1, !PT ;  /* 0x000000ffff0f7210 */ /* 0x000fe40000ffe4ff */
[----:B------:R-:W-:Y:S02]  /*04f0*/  IADD3 R2, PT, PT, R0, R14, RZ ;  /* 0x0000000e00027210 */ /* 0x000fe40007ffe0ff */
[C---:B------:R-:W-:Y:S02]  /*0500*/  IADD3 R13, P2, PT, R5.reuse, R0, RZ ;  /* 0x00000000050d7210 */ /* 0x040fe40007f5e0ff */
[C---:B------:R-:W-:Y:S01]  /*0510*/  IADD3 R2, P3, PT, R5.reuse, R2, RZ ;  /* 0x0000000205027210 */ /* 0x040fe20007f7e0ff */
[----:B------:R-:W-:Y:S01]  /*0520*/  VIADD R5, R5, 0x4 ;  /* 0x0000000405057836 */ /* 0x000fe20000000000 */
[----:B------:R-:W-:-:S02]  /*0530*/  IADD3.X R16, PT, PT, RZ, RZ, RZ, P2, !PT ;  /* 0x000000ffff107210 */ /* 0x000fc400017fe4ff */
[----:B------:R-:W-:Y:S02]  /*0540*/  IADD3.X R0, PT, PT, RZ, RZ, RZ, P3, !PT ;  /* 0x000000ffff007210 */ /* 0x000fe40001ffe4ff */
[----:B-1----:R-:W-:Y:S01]  /*0550*/  LEA R8, P1, R12, R6, 0x2 ;  /* 0x000000060c087211 */ /* 0x002fe200078210ff */
[----:B--2---:R-:W-:-:S03]  /*0560*/  IMAD.WIDE.U32 R10, R9, 0x4, R10 ;  /* 0x00000004090a7825 */ /* 0x004fc600078e000a */
[-C--:B------:R-:W-:Y:S02]  /*0570*/  LEA.HI.X R9, R12, R7.reuse, R15, 0x2, P1 ;  /* 0x000000070c097211 */ /* 0x080fe400008f140f */
[CC--:B------:R-:W-:Y:S01]  /*0580*/  LEA R12, P1, R13.reuse, R6.reuse, 0x2 ;  /* 0x000000060d0c7211 */ /* 0x0c0fe200078210ff */
[----:B------:R-:W-:Y:S01]  /*0590*/  IMAD.MOV.U32 R15, RZ, RZ, 0x3f800000 ;  /* 0x3f800000ff0f7424 */ /* 0x000fe200078e00ff */
[C---:B------:R-:W-:Y:S02]  /*05a0*/  LEA R6, P2, R2.reuse, R6, 0x2 ;  /* 0x0000000602067211 */ /* 0x040fe400078410ff */
[-C--:B------:R-:W-:Y:S02]  /*05b0*/  LEA.HI.X R13, R13, R7.reuse, R16, 0x2, P1 ;  /* 0x000000070d0d7211 */ /* 0x080fe400008f1410 */
[----:B------:R-:W-:Y:S01]  /*05c0*/  LEA.HI.X R7, R2, R7, R0, 0x2, P2 ;  /* 0x0000000702077211 */ /* 0x000fe200010f1400 */
[----:B0-----:R1:W-:Y:S04]  /*05d0*/  STG.E desc[UR6][R10.64], R15 ;  /* 0x0000000f0a007986 */ /* 0x0013e8000c101906 */
[----:B------:R1:W-:Y:S04]  /*05e0*/  STG.E desc[UR6][R8.64+0x4], R15 ;  /* 0x0000040f08007986 */ /* 0x0003e8000c101906 */
[----:B------:R1:W-:Y:S04]  /*05f0*/  STG.E desc[UR6][R12.64+0x8], R15 ;  /* 0x0000080f0c007986 */ /* 0x0003e8000c101906 */
[----:B------:R1:W-:Y:S02]  /*0600*/  STG.E desc[UR6][R6.64+0xc], R15 ;  /* 0x00000c0f06007986 */ /* 0x0003e4000c101906 */
.L_x_3:
[----:B------:R-:W-:Y:S05]  /*0610*/  @!P0 BRA `(.L_x_2) ;  /* 0x0000000000588947 */ /* 0x000fea0003800000 */
[----:B------:R-:W-:Y:S02]  /*0620*/  LOP3.LUT R0, R14, 0x1, RZ, 0xc0, !PT ;  /* 0x000000010e007812 */ /* 0x000fe400078ec0ff */
[----:B------:R-:W-:Y:S02]  /*0630*/  ISETP.NE.AND P0, PT, R17, 0x1, PT ;  /* 0x000000011100780c */ /* 0x000fe40003f05270 */
[----:B------:R-:W-:-:S13]  /*0640*/  ISETP.NE.U32.AND P1, PT, R0, 0x1, PT ;  /* 0x000000010000780c */ /* 0x000fda0003f25070 */
[----:B-1----:R-:W1:Y:S01]  /*0650*/  @!P1 LDC.64 R6, c[0x0][0x388] ;  /* 0x0000e200ff069b82 */ /* 0x002e620000000a00 */
[----:B------:R-:W-:Y:S05]  /*0660*/  @!P0 BRA `(.L_x_4) ;  /* 0x0000000000348947 */ /* 0x000fea0003800000 */
[----:B------:R-:W2:Y:S01]  /*0670*/  LDC.64 R16, c[0x0][0x388] ;  /* 0x0000e200ff107b82 */ /* 0x000ea20000000a00 */
[CC--:B------:R-:W-:Y:S01]  /*0680*/  IMAD R0, R5.reuse, R14.reuse, R14 ;  /* 0x0000000e05007224 */ /* 0x0c0fe200078e020e */
[----:B------:R-:W-:Y:S01]  /*0690*/  MOV R13, 0x3f800000 ;  /* 0x3f800000000d7802 */ /* 0x000fe20000000f00 */
[----:B------:R-:W-:-:S03]  /*06a0*/  IMAD R11, R5, R14, R5 ;  /* 0x0000000e050b7224 */ /* 0x000fc600078e0205 */
[C---:B------:R-:W-:Y:S01]  /*06b0*/  IADD3 R0, P0, PT, R5.reuse, R0, RZ ;  /* 0x0000000005007210 */ /* 0x040fe20007f1e0ff */
[----:B------:R-:W-:Y:S01]  /*06c0*/  VIADD R5, R5, 0x2 ;  /* 0x0000000205057836 */ /* 0x000fe20000000000 */
[----:B------:R-:W3:Y:S02]  /*06d0*/  LDC.64 R8, c[0x0][0x388] ;  /* 0x0000e200ff087b82 */ /* 0x000ee40000000a00 */
[----:B------:R-:W-:Y:S02]  /*06e0*/  IADD3.X R2, PT, PT, RZ, RZ, RZ, P0, !PT ;  /* 0x000000ffff027210 */ /* 0x000fe400007fe4ff */
[----:B--2---:R-:W-:Y:S01]  /*06f0*/  LEA R10, P0, R0, R16, 0x2 ;  /* 0x00000010000a7211 */ /* 0x004fe200078010ff */
[----:B---3--:R-:W-:-:S03]  /*0700*/  IMAD.WIDE.U32 R8, R11, 0x4, R8 ;  /* 0x000000040b087825 */ /* 0x008fc600078e0008 */
[----:B------:R-:W-:Y:S02]  /*0710*/  LEA.HI.X R11, R0, R17, R2, 0x2, P0 ;  /* 0x00000011000b7211 */ /* 0x000fe400000f1402 */
[----:B0-----:R2:W-:Y:S04]  /*0720*/  STG.E desc[UR6][R8.64], R13 ;  /* 0x0000000d08007986 */ /* 0x0015e8000c101906 */
[----:B------:R2:W-:Y:S03]  /*0730*/  STG.E desc[UR6][R10.64+0x4], R13 ;  /* 0x0000040d0a007986 */ /* 0x0005e6000c101906 */
.L_x_4:
[----:B------:R-:W-:Y:S01]  /*0740*/  @!P1 IMAD R5, R5, R14, R5 ;  /* 0x0000000e05059224 */ /* 0x000fe200078e0205 */
[----:B--2---:R-:W-:-:S03]  /*0750*/  @!P1 MOV R9, 0x3f800000 ;  /* 0x3f80000000099802 */ /* 0x004fc60000000f00 */
[----:B-1----:R-:W-:-:S05]  /*0760*/  @!P1 IMAD.WIDE.U32 R6, R5, 0x4, R6 ;  /* 0x0000000405069825 */ /* 0x002fca00078e0006 */
[----:B0-----:R2:W-:Y:S02]  /*0770*/  @!P1 STG.E desc[UR6][R6.64], R9 ;  /* 0x0000000906009986 */ /* 0x0015e4000c101906 */
.L_x_2:
[C---:B------:R-:W-:Y:S01]  /*0780*/  LOP3.LUT R5, R14.reuse, 0x7ffffff8, RZ, 0xc0, !PT ;  /* 0x7ffffff80e057812 */ /* 0x040fe200078ec0ff */
[----:B------:R-:W-:Y:S01]  /*0790*/  UMOV UR4, URZ ;  /* 0x000000ff00047c82 */ /* 0x000fe20008000000 */
[C---:B-12---:R-:W-:Y:S02]  /*07a0*/  LOP3.LUT R6, R14.reuse, 0x3, RZ, 0xc0, !PT ;  /* 0x000000030e067812 */ /* 0x046fe400078ec0ff */
[C---:B------:R-:W-:Y:S01]  /*07b0*/  LOP3.LUT R7, R14.reuse, 0x1, RZ, 0xc0, !PT ;  /* 0x000000010e077812 */ /* 0x040fe200078ec0ff */
[----:B------:R-:W-:Y:S01]  /*07c0*/  IMAD.WIDE.U32 R14, R14, 0x4, RZ ;  /* 0x000000040e0e7825 */ /* 0x000fe200078e00ff */
[----:B------:R-:W-:-:S07]  /*07d0*/  IADD3 R8, PT, PT, -R5, RZ, RZ ;  /* 0x000000ff05087210 */ /* 0x000fce0007ffe1ff */
.L_x_46:
[----:B-1----:R-:W1:Y:S08]  /*07e0*/  LDC R9, c[0x0][0x390] ;  /* 0x0000e400ff097b82 */ /* 0x002e700000000800 */
[----:B0-2---:R-:W2:Y:S01]  /*07f0*/  LDC.64 R16, c[0x0][0x380] ;  /* 0x0000e000ff107b82 */ /* 0x005ea20000000a00 */
[----:B-1----:R-:W-:-:S04]  /*0800*/  IMAD R9, R9, UR4, RZ ;  /* 0x0000000409097c24 */ /* 0x002fc8000f8e02ff */
[----:B---3--:R-:W-:-:S04]  /*0810*/  VIADD R11, R9, UR4 ;  /* 0x00000004090b7c36 */ /* 0x008fc80008000000 */
[----:B--2--5:R-:W-:-:S06]  /*0820*/  IMAD.WIDE.U32 R10, R11, 0x4, R16 ;  /* 0x000000040b0a7825 */ /* 0x024fcc00078e0010 */
[----:B0-----:R0:W5:Y:S01]  /*0830*/  LDG.E R10, desc[UR6][R10.64] ;  /* 0x000000060a0a7981 */ /* 0x001162000c1e1900 */
[----:B------:R-:W-:Y:S01]  /*0840*/  ISETP.GE.U32.AND P0, PT, R3, 0x7, PT ;  /* 0x000000070300780c */ /* 0x000fe20003f06070 */
[----:B------:R-:W-:-:S12]  /*0850*/  HFMA2 R12, -RZ, RZ, 0, 0 ;  /* 0x00000000ff0c7431 */ /* 0x000fd800000001ff */
[----:B0-----:R-:W-:Y:S05]  /*0860*/  @!P0 BRA `(.L_x_5) ;  /* 0x0000000c00cc8947 */ /* 0x001fea0003800000 */
[----:B------:R-:W0:Y:S01]  /*0870*/  LDC.64 R18, c[0x0][0x388] ;  /* 0x0000e200ff127b82 */ /* 0x000e220000000a00 */
[----:B------:R-:W-:-:S04]  /*0880*/  IMAD.WIDE.U32 R12, R14, UR4, R16 ;  /* 0x000000040e0c7c25 */ /* 0x000fc8000f8e0010 */
[----:B------:R-:W-:Y:S01]  /*0890*/  IMAD R21, R15, UR4, RZ ;  /* 0x000000040f157c24 */ /* 0x000fe2000f8e02ff */
[----:B------:R-:W-:Y:S02]  /*08a0*/  IADD3 R11, P1, PT, R12, 0x10, RZ ;  /* 0x000000100c0b7810 */ /* 0x000fe40007f3e0ff */
[----:B------:R-:W-:-:S03]  /*08b0*/  MOV R12, R8 ;  /* 0x00000008000c7202 */ /* 0x000fc60000000f00 */
[----:B------:R-:W-:Y:S02]  /*08c0*/  IMAD.X R20, R21, 0x1, R13, P1 ;  /* 0x0000000115147824 */ /* 0x000fe400008e060d */
[----:B0-----:R-:W-:-:S03]  /*08d0*/  IMAD.WIDE.U32 R16, R14, UR4, R18 ;  /* 0x000000040e107c25 */ /* 0x001fc6000f8e0012 */
[----:B------:R-:W-:-:S04]  /*08e0*/  IADD3 R2, P0, PT, R16, 0x10, RZ ;  /* 0x0000001010027810 */ /* 0x000fc80007f1e0ff */
[----:B------:R-:W-:-:S09]  /*08f0*/  IADD3.X R21, PT, PT, R17, R21, RZ, P0, !PT ;  /* 0x0000001511157210 */ /* 0x000fd200007fe4ff */
.L_x_22:
[----:B------:R-:W-:Y:S01]  /*0900*/  MOV R16, R11 ;  /* 0x0000000b00107202 */ /* 0x000fe20000000f00 */
[----:B------:R-:W-:-:S05]  /*0910*/  IMAD.MOV.U32 R17, RZ, RZ, R20 ;  /* 0x000000ffff117224 */ /* 0x000fca00078e0014 */
[----:B------:R-:W2:Y:S01]  /*0920*/  LDG.E R0, desc[UR6][R16.64+-0x10] ;  /* 0xfffff00610007981 */ /* 0x000ea2000c1e1900 */
[----:B-----5:R-:W0:Y:S01]  /*0930*/  MUFU.RCP R11, R10 ;  /* 0x0000000a000b7308 */ /* 0x020e220000001000 */
[----:B------:R-:W-:Y:S01]  /*0940*/  MOV R19, R21 ;  /* 0x0000001500137202 */ /* 0x000fe20000000f00 */
[----:B0-----:R-:W-:-:S04]  /*0950*/  FFMA R18, -R10, R11, 1 ;  /* 0x3f8000000a127423 */ /* 0x001fc8000000010b */
[----:B------:R-:W-:Y:S02]  /*0960*/  FFMA R11, R11, R18, R11 ;  /* 0x000000120b0b7223 */ /* 0x000fe4000000000b */
[----:B--2---:R-:W0:Y:S02]  /*0970*/  FCHK P0, R0, R10 ;  /* 0x0000000a00007302 */ /* 0x004e240000000000 */
[----:B------:R-:W-:-:S04]  /*0980*/  FFMA R18, R0, R11, RZ ;  /* 0x0000000b00127223 */ /* 0x000fc800000000ff */
[----:B------:R-:W-:-:S04]  /*0990*/  FFMA R13, -R10, R18, R0 ;  /* 0x000000120a0d7223 */ /* 0x000fc80000000100 */
[----:B------:R-:W-:Y:S01]  /*09a0*/  FFMA R11, R11, R13, R18 ;  /* 0x0000000d0b0b7223 */ /* 0x000fe20000000012 */
[----:B------:R-:W-:Y:S01]  /*09b0*/  MOV R18, R2 ;  /* 0x0000000200127202 */ /* 0x000fe20000000f00 */
[----:B0-----:R-:W-:Y:S06]  /*09c0*/  @!P0 BRA `(.L_x_6) ;  /* 0x00000000000c8947 */ /* 0x001fec0003800000 */
[----:B------:R-:W-:-:S07]  /*09d0*/  MOV R2, 0x9f0 ;  /* 0x000009f000027802 */ /* 0x000fce0000000f00 */
[----:B------:R-:W-:Y:S05]  /*09e0*/  CALL.REL.NOINC `($__internal_0_$__cuda_sm3x_div_rn_noftz_f32_slowpath) ;  /* 0x0000002800a07944 */ /* 0x000fea0003c00000 */
[----:B------:R-:W-:-:S07]  /*09f0*/  IMAD.MOV.U32 R11, RZ, RZ, R0 ;  /* 0x000000ffff0b7224 */ /* 0x000fce00078e0000 */
.L_x_6:
[----:B------:R0:W-:Y:S04]  /*0a00*/  STG.E desc[UR6][R16.64+-0x10], R11 ;  /* 0xfffff00b10007986 */ /* 0x0001e8000c101906 */
[----:B------:R-:W2:Y:S01]  /*0a10*/  LDG.E R21, desc[UR6][R18.64+-0x10] ;  /* 0xfffff00612157981 */ /* 0x000ea2000c1e1900 */
[----:B------:R-:W1:Y:S02]  /*0a20*/  MUFU.RCP R13, R10 ;  /* 0x0000000a000d7308 */ /* 0x000e640000001000 */
[----:B-1----:R-:W-:-:S04]  /*0a30*/  FFMA R0, -R10, R13, 1 ;  /* 0x3f8000000a007423 */ /* 0x002fc8000000010d */
[----:B------:R-:W-:Y:S02]  /*0a40*/  FFMA R0, R13, R0, R13 ;  /* 0x000000000d007223 */ /* 0x000fe4000000000d */
[----:B--2---:R-:W1:Y:S02]  /*0a50*/  FCHK P0, R21, R10 ;  /* 0x0000000a15007302 */ /* 0x004e640000000000 */
[----:B------:R-:W-:-:S04]  /*0a60*/  FFMA R13, R0, R21, RZ ;  /* 0x00000015000d7223 */ /* 0x000fc800000000ff */
[----:B------:R-:W-:-:S04]  /*0a70*/  FFMA R2, -R10, R13, R21 ;  /* 0x0000000d0a027223 */ /* 0x000fc80000000115 */
[----:B------:R-:W-:Y:S01]  /*0a80*/  FFMA R13, R0, R2, R13 ;  /* 0x00000002000d7223 */ /* 0x000fe2000000000d */
[----:B01----:R-:W-:Y:S06]  /*0a90*/  @!P0 BRA `(.L_x_7) ;  /* 0x0000000000108947 */ /* 0x003fec0003800000 */
[----:B------:R-:W-:Y:S02]  /*0aa0*/  MOV R0, R21 ;  /* 0x0000001500007202 */ /* 0x000fe40000000f00 */
[----:B------:R-:W-:-:S07]  /*0ab0*/  MOV R2, 0xad0 ;  /* 0x00000ad000027802 */ /* 0x000fce0000000f00 */
[----:B------:R-:W-:Y:S05]  /*0ac0*/  CALL.REL.NOINC `($__internal_0_$__cuda_sm3x_div_rn_noftz_f32_slowpath) ;  /* 0x0000002800687944 */ /* 0x000fea0003c00000 */
[----:B------:R-:W-:-:S07]  /*0ad0*/  MOV R13, R0 ;  /* 0x00000000000d7202 */ /* 0x000fce0000000f00 */
.L_x_7:
        /* <DEDUP_REMOVED lines=10> */
[----:B------:R-:W-:Y:S01]  /*0b80*/  IMAD.MOV.U32 R0, RZ, RZ, R21 ;  /* 0x000000ffff007224 */ /* 0x000fe200078e0015 */
[----:B------:R-:W-:-:S07]  /*0b90*/  MOV R2, 0xbb0 ;  /* 0x00000bb000027802 */ /* 0x000fce0000000f00 */
[----:B------:R-:W-:Y:S05]  /*0ba0*/  CALL.REL.NOINC `($__internal_0_$__cuda_sm3x_div_rn_noftz_f32_slowpath) ;  /* 0x0000002800307944 */ /* 0x000fea0003c00000 */
[----:B------:R-:W-:-:S07]  /*0bb0*/  MOV R11, R0 ;  /* 0x00000000000b7202 */ /* 0x000fce0000000f00 */
.L_x_8:
        /* <DEDUP_REMOVED lines=13> */
[----:B------:R-:W-:-:S07]  /*0c90*/  IMAD.MOV.U32 R13, RZ, RZ, R0 ;  /* 0x000000ffff0d7224 */ /* 0x000fce00078e0000 */
.L_x_9:
        /* <DEDUP_REMOVED lines=14> */
.L_x_10:
        /* <DEDUP_REMOVED lines=14> */
.L_x_11:
        /* <DEDUP_REMOVED lines=14> */
.L_x_12:
        /* <DEDUP_REMOVED lines=14> */
.L_x_13:
        /* <DEDUP_REMOVED lines=14> */
.L_x_14:
        /* <DEDUP_REMOVED lines=14> */
.L_x_15:
        /* <DEDUP_REMOVED lines=14> */
.L_x_16:
        /* <DEDUP_REMOVED lines=14> */
.L_x_17:
        /* <DEDUP_REMOVED lines=14> */
.L_x_18:
        /* <DEDUP_REMOVED lines=14> */
.L_x_19:
        /* <DEDUP_REMOVED lines=14> */
.L_x_20:
        /* <DEDUP_REMOVED lines=13> */
.L_x_21:
[----:B------:R0:W-:Y:S01]  /*1710*/  STG.E desc[UR6][R18.64+0xc], R0 ;  /* 0x00000c0012007986 */ /* 0x0001e2000c101906 */
[----:B------:R-:W-:Y:S01]  /*1720*/  VIADD R12, R12, 0x8 ;  /* 0x000000080c0c7836 */ /* 0x000fe20000000000 */
[----:B------:R-:W-:Y:S02]  /*1730*/  IADD3 R2, P1, PT, R18, 0x20, RZ ;  /* 0x0000002012027810 */ /* 0x000fe40007f3e0ff */
[----:B------:R-:W-:Y:S02]  /*1740*/  IADD3 R11, P2, PT, R16, 0x20, RZ ;  /* 0x00000020100b7810 */ /* 0x000fe40007f5e0ff */
[----:B------:R-:W-:Y:S02]  /*1750*/  ISETP.NE.AND P0, PT, R12, RZ, PT ;  /* 0x000000ff0c00720c */ /* 0x000fe40003f05270 */
[----:B------:R-:W-:Y:S02]  /*1760*/  IADD3.X R21, PT, PT, RZ, R19, RZ, P1, !PT ;  /* 0x00000013ff157210 */ /* 0x000fe40000ffe4ff */
[----:B------:R-:W-:-:S09]  /*1770*/  IADD3.X R20, PT, PT, RZ, R17, RZ, P2, !PT ;  /* 0x00000011ff147210 */ /* 0x000fd200017fe4ff */
[----:B0-----:R-:W-:Y:S05]  /*1780*/  @P0 BRA `(.L_x_22) ;  /* 0xfffffff0005c0947 */ /* 0x001fea000383ffff */
[----:B------:R-:W-:-:S07]  /*1790*/  IMAD.MOV.U32 R12, RZ, RZ, R5 ;  /* 0x000000ffff0c7224 */ /* 0x000fce00078e0005 */
.L_x_5:
[----:B------:R-:W-:-:S13]  /*17a0*/  ISETP.NE.AND P0, PT, R4, RZ, PT ;  /* 0x000000ff0400720c */ /* 0x000fda0003f05270 */
[----:B------:R-:W-:Y:S05]  /*17b0*/  @!P0 BRA `(.L_x_23) ;  /* 0x0000000c00bc8947 */ /* 0x000fea0003800000 */
[----:B------:R-:W-:-:S04]  /*17c0*/  IADD3 R0, PT, PT, R4, -0x1, RZ ;  /* 0xffffffff04007810 */ /* 0x000fc80007ffe0ff */
[----:B------:R-:W-:-:S13]  /*17d0*/  ISETP.GE.U32.AND P0, PT, R0, 0x3, PT ;  /* 0x000000030000780c */ /* 0x000fda0003f06070 */
[----:B------:R-:W-:Y:S05]  /*17e0*/  @!P0 BRA `(.L_x_24) ;  /* 0x0000000400fc8947 */ /* 0x000fea0003800000 */
[----:B------:R-:W0:Y:S01]  /*17f0*/  LDC.64 R16, c[0x0][0x380] ;  /* 0x0000e000ff107b82 */ /* 0x000e220000000a00 */
[----:B------:R-:W-:-:S05]  /*1800*/  IADD3 R26, PT, PT, R9, R12, RZ ;  /* 0x0000000c091a7210 */ /* 0x000fca0007ffe0ff */
[----:B0-----:R-:W-:-:S05]  /*1810*/  IMAD.WIDE.U32 R16, R26, 0x4, R16 ;  /* 0x000000041a107825 */ /* 0x001fca00078e0010 */
[----:B------:R-:W2:Y:S01]  /*1820*/  LDG.E R13, desc[UR6][R16.64] ;  /* 0x00000006100d7981 */ /* 0x000ea2000c1e1900 */
[----:B-----5:R-:W0:Y:S02]  /*1830*/  MUFU.RCP R11, R10 ;  /* 0x0000000a000b7308 */ /* 0x020e240000001000 */
[----:B0-----:R-:W-:-:S04]  /*1840*/  FFMA R0, -R10, R11, 1 ;  /* 0x3f8000000a007423 */ /* 0x001fc8000000010b */
[----:B------:R-:W-:Y:S02]  /*1850*/  FFMA R0, R11, R0, R11 ;  /* 0x000000000b007223 */ /* 0x000fe4000000000b */
[----:B--2---:R-:W0:Y:S02]  /*1860*/  FCHK P0, R13, R10 ;  /* 0x0000000a0d007302 */ /* 0x004e240000000000 */
[----:B------:R-:W-:-:S04]  /*1870*/  FFMA R11, R0, R13, RZ ;  /* 0x0000000d000b7223 */ /* 0x000fc800000000ff */
[----:B------:R-:W-:-:S04]  /*1880*/  FFMA R2, -R10, R11, R13 ;  /* 0x0000000b0a027223 */ /* 0x000fc8000000010d */
[----:B------:R-:W-:Y:S01]  /*1890*/  FFMA R11, R0, R2, R11 ;  /* 0x00000002000b7223 */ /* 0x000fe2000000000b */
[----:B0-----:R-:W-:Y:S06]  /*18a0*/  @!P0 BRA `(.L_x_25) ;  /* 0x0000000000108947 */ /* 0x001fec0003800000 */
[----:B------:R-:W-:Y:S01]  /*18b0*/  IMAD.MOV.U32 R0, RZ, RZ, R13 ;  /* 0x000000ffff007224 */ /* 0x000fe200078e000d */
[----:B------:R-:W-:-:S07]  /*18c0*/  MOV R2, 0x18e0 ;  /* 0x000018e000027802 */ /* 0x000fce0000000f00 */
[----:B------:R-:W-:Y:S05]  /*18d0*/  CALL.REL.NOINC `($__internal_0_$__cuda_sm3x_div_rn_noftz_f32_slowpath) ;  /* 0x0000001800e47944 */ /* 0x000fea0003c00000 */
[----:B------:R-:W-:-:S07]  /*18e0*/  MOV R11, R0 ;  /* 0x00000000000b7202 */ /* 0x000fce0000000f00 */
.L_x_25:
[----:B------:R-:W0:Y:S01]  /*18f0*/  LDC.64 R18, c[0x0][0x388] ;  /* 0x0000e200ff127b82 */ /* 0x000e220000000a00 */
[----:B------:R1:W-:Y:S01]  /*1900*/  STG.E desc[UR6][R16.64], R11 ;  /* 0x0000000b10007986 */ /* 0x0003e2000c101906 */
[----:B0-----:R-:W-:-:S05]  /*1910*/  IMAD.WIDE.U32 R26, R26, 0x4, R18 ;  /* 0x000000041a1a7825 */ /* 0x001fca00078e0012 */
[----:B------:R-:W2:Y:S01]  /*1920*/  LDG.E R19, desc[UR6][R26.64] ;  /* 0x000000061a137981 */ /* 0x000ea2000c1e1900 */
[----:B------:R-:W0:Y:S02]  /*1930*/  MUFU.RCP R13, R10 ;  /* 0x0000000a000d7308 */ /* 0x000e240000001000 */
[----:B0-----:R-:W-:-:S04]  /*1940*/  FFMA R0, -R10, R13, 1 ;  /* 0x3f8000000a007423 */ /* 0x001fc8000000010d */
[----:B------:R-:W-:Y:S02]  /*1950*/  FFMA R0, R13, R0, R13 ;  /* 0x000000000d007223 */ /* 0x000fe4000000000d */
[----:B--2---:R-:W0:Y:S02]  /*1960*/  FCHK P0, R19, R10 ;  /* 0x0000000a13007302 */ /* 0x004e240000000000 */
        /* <DEDUP_REMOVED lines=8> */
.L_x_26:
[----:B------:R-:W0:Y:S01]  /*19f0*/  LDCU.64 UR8, c[0x0][0x380] ;  /* 0x00007000ff0877ac */ /* 0x000e220008000a00 */
[----:B------:R-:W-:Y:S01]  /*1a00*/  IADD3 R18, P0, PT, R9, R12, RZ ;  /* 0x0000000c09127210 */ /* 0x000fe20007f1e0ff */
[----:B------:R1:W-:Y:S03]  /*1a10*/  STG.E desc[UR6][R26.64], R13 ;  /* 0x0000000d1a007986 */ /* 0x0003e6000c101906 */
[----:B------:R-:W-:Y:S02]  /*1a20*/  IADD3.X R11, PT, PT, RZ, RZ, RZ, P0, !PT ;  /* 0x000000ffff0b7210 */ /* 0x000fe400007fe4ff */
[C---:B------:R-:W-:Y:S02]  /*1a30*/  SHF.L.U32 R19, R18.reuse, 0x2, RZ ;  /* 0x0000000212137819 */ /* 0x040fe400000006ff */
[----:B------:R-:W-:Y:S02]  /*1a40*/  SHF.L.U64.HI R18, R18, 0x2, R11 ;  /* 0x0000000212127819 */ /* 0x000fe4000001020b */
[----:B0-----:R-:W-:-:S04]  /*1a50*/  IADD3 R16, P0, PT, R19, UR8, RZ ;  /* 0x0000000813107c10 */ /* 0x001fc8000ff1e0ff */
[----:B------:R-:W-:-:S05]  /*1a60*/  IADD3.X R17, PT, PT, R18, UR9, RZ, P0, !PT ;  /* 0x0000000912117c10 */ /* 0x000fca00087fe4ff */
        /* <DEDUP_REMOVED lines=13> */
.L_x_27:
[----:B------:R-:W0:Y:S01]  /*1b40*/  LDCU.64 UR8, c[0x0][0x388] ;  /* 0x00007100ff0877ac */ /* 0x000e220008000a00 */
[----:B------:R1:W-:Y:S01]  /*1b50*/  STG.E desc[UR6][R16.64+0x4], R11 ;  /* 0x0000040b10007986 */ /* 0x0003e2000c101906 */
        /* <DEDUP_REMOVED lines=15> */
.L_x_28:
        /* <DEDUP_REMOVED lines=14> */
.L_x_29:
        /* <DEDUP_REMOVED lines=14> */
.L_x_30:
        /* <DEDUP_REMOVED lines=14> */
.L_x_31:
        /* <DEDUP_REMOVED lines=13> */
.L_x_32:
[----:B------:R0:W-:Y:S01]  /*1fc0*/  STG.E desc[UR6][R26.64+0xc], R0 ;  /* 0x00000c001a007986 */ /* 0x0001e2000c101906 */
[----:B------:R-:W-:-:S07]  /*1fd0*/  IADD3 R12, PT, PT, R12, 0x4, RZ ;  /* 0x000000040c0c7810 */ /* 0x000fce0007ffe0ff */
.L_x_24:
[----:B------:R-:W-:-:S13]  /*1fe0*/  ISETP.NE.AND P0, PT, R6, RZ, PT ;  /* 0x000000ff0600720c */ /* 0x000fda0003f05270 */
[----:B------:R-:W-:Y:S05]  /*1ff0*/  @!P0 BRA `(.L_x_23) ;  /* 0x0000000400ac8947 */ /* 0x000fea0003800000 */
[----:B------:R-:W-:-:S13]  /*2000*/  ISETP.NE.AND P0, PT, R6, 0x1, PT ;  /* 0x000000010600780c */ /* 0x000fda0003f05270 */
[----:B------:R-:W-:Y:S05]  /*2010*/  @!P0 BRA `(.L_x_33) ;  /* 0x00000004001c8947 */ /* 0x000fea0003800000 */
[----:B------:R-:W1:Y:S01]  /*2020*/  LDC.64 R18, c[0x0][0x380] ;  /* 0x0000e000ff127b82 */ /* 0x000e620000000a00 */
[----:B------:R-:W-:-:S04]  /*2030*/  IMAD.IADD R16, R9, 0x1, R12 ;  /* 0x0000000109107824 */ /* 0x000fc800078e020c */
[----:B-1----:R-:W-:-:S05]  /*2040*/  IMAD.WIDE.U32 R18, R16, 0x4, R18 ;  /* 0x0000000410127825 */ /* 0x002fca00078e0012 */
        /* <DEDUP_REMOVED lines=9> */
[----:B------:R-:W-:Y:S02]  /*20e0*/  MOV R0, R13 ;  /* 0x0000000d00007202 */ /* 0x000fe40000000f00 */
[----:B------:R-:W-:-:S07]  /*20f0*/  MOV R2, 0x2110 ;  /* 0x0000211000027802 */ /* 0x000fce0000000f00 */
[----:B------:R-:W-:Y:S05]  /*2100*/  CALL.REL.NOINC `($__internal_0_$__cuda_sm3x_div_rn_noftz_f32_slowpath) ;  /* 0x0000001000d87944 */ /* 0x000fea0003c00000 */
[----:B------:R-:W-:-:S07]  /*2110*/  MOV R11, R0 ;  /* 0x00000000000b7202 */ /* 0x000fce0000000f00 */
.L_x_34:
        /* <DEDUP_REMOVED lines=16> */
.L_x_35:
[----:B------:R-:W0:Y:S01]  /*2220*/  LDCU.64 UR8, c[0x0][0x380] ;  /* 0x00007000ff0877ac */ /* 0x000e220008000a00 */
[----:B------:R-:W-:Y:S01]  /*2230*/  IADD3 R25, P0, PT, R9, R12, RZ ;  /* 0x0000000c09197210 */ /* 0x000fe20007f1e0ff */
[----:B------:R1:W-:Y:S03]  /*2240*/  STG.E desc[UR6][R16.64], R13 ;  /* 0x0000000d10007986 */ /* 0x0003e6000c101906 */
[----:B------:R-:W-:Y:S01]  /*2250*/  IADD3.X R0, PT, PT, RZ, RZ, RZ, P0, !PT ;  /* 0x000000ffff007210 */ /* 0x000fe200007fe4ff */
[----:B------:R-:W-:-:S03]  /*2260*/  IMAD.SHL.U32 R26, R25, 0x4, RZ ;  /* 0x00000004191a7824 */ /* 0x000fc600078e00ff */
        /* <DEDUP_REMOVED lines=16> */
.L_x_36:
        /* <DEDUP_REMOVED lines=16> */
.L_x_37:
[----:B------:R1:W-:Y:S01]  /*2470*/  STG.E desc[UR6][R26.64+0x4], R0 ;  /* 0x000004001a007986 */ /* 0x0003e2000c101906 */
[----:B------:R-:W-:-:S07]  /*2480*/  IADD3 R12, PT, PT, R12, 0x2, RZ ;  /* 0x000000020c0c7810 */ /* 0x000fce0007ffe0ff */
.L_x_33:
[----:B------:R-:W-:-:S13]  /*2490*/  ISETP.NE.AND P0, PT, R7, RZ, PT ;  /* 0x000000ff0700720c */ /* 0x000fda0003f05270 */
[----:B------:R-:W-:Y:S05]  /*24a0*/  @!P0 BRA `(.L_x_23) ;  /* 0x0000000000808947 */ /* 0x000fea0003800000 */
[----:B------:R-:W2:Y:S01]  /*24b0*/  LDC.64 R16, c[0x0][0x380] ;  /* 0x0000e000ff107b82 */ /* 0x000ea20000000a00 */
[----:B------:R-:W-:-:S05]  /*24c0*/  IADD3 R12, PT, PT, R9, R12, RZ ;  /* 0x0000000c090c7210 */ /* 0x000fca0007ffe0ff */
[----:B--2---:R-:W-:-:S05]  /*24d0*/  IMAD.WIDE.U32 R16, R12, 0x4, R16 ;  /* 0x000000040c107825 */ /* 0x004fca00078e0010 */
[----:B------:R-:W2:Y:S01]  /*24e0*/  LDG.E R13, desc[UR6][R16.64] ;  /* 0x00000006100d7981 */ /* 0x000ea2000c1e1900 */
[----:B-----5:R-:W0:Y:S02]  /*24f0*/  MUFU.RCP R11, R10 ;  /* 0x0000000a000b7308 */ /* 0x020e240000001000 */
[----:B01----:R-:W-:-:S04]  /*2500*/  FFMA R0, -R10, R11, 1 ;  /* 0x3f8000000a007423 */ /* 0x003fc8000000010b */
        /* <DEDUP_REMOVED lines=10> */
.L_x_38:
        /* <DEDUP_REMOVED lines=15> */
.L_x_39:
[----:B------:R2:W-:Y:S02]  /*26a0*/  STG.E desc[UR6][R18.64], R0 ;  /* 0x0000000012007986 */ /* 0x0005e4000c101906 */
.L_x_23:
[----:B------:R-:W-:-:S05]  /*26b0*/  UMOV UR5, URZ ;  /* 0x000000ff00057c82 */ /* 0x000fca0008000000 */
.L_x_45:
[----:B------:R-:W-:-:S09]  /*26c0*/  UISETP.NE.AND UP0, UPT, UR4, UR5, UPT ;  /* 0x000000050400728c */ /* 0x000fd2000bf05270 */
[----:B01-3-5:R-:W-:Y:S05]  /*26d0*/  BRA.U !UP0, `(.L_x_40) ;  /* 0x0000000d08447547 */ /* 0x02bfea000b800000 */
[----:B012---:R-:W0:Y:S08]  /*26e0*/  LDC R0, c[0x0][0x390] ;  /* 0x0000e400ff007b82 */ /* 0x007e300000000800 */
[----:B-----5:R-:W1:Y:S01]  /*26f0*/  LDC.64 R10, c[0x0][0x380] ;  /* 0x0000e000ff0a7b82 */ /* 0x020e620000000a00 */
[----:B0-----:R-:W-:-:S04]  /*2700*/  IMAD R0, R0, UR5, RZ ;  /* 0x0000000500007c24 */ /* 0x001fc8000f8e02ff */
[----:B------:R-:W-:-:S04]  /*2710*/  VIADD R13, R0, UR4 ;  /* 0x00000004000d7c36 */ /* 0x000fc80008000000 */
[----:B-1----:R-:W-:-:S05]  /*2720*/  IMAD.WIDE.U32 R12, R13, 0x4, R10 ;  /* 0x000000040d0c7825 */ /* 0x002fca00078e000a */
[----:B------:R0:W5:Y:S01]  /*2730*/  LDG.E R2, desc[UR6][R12.64] ;  /* 0x000000060c027981 */ /* 0x000162000c1e1900 */
[----:B------:R-:W-:Y:S01]  /*2740*/  ISETP.GE.U32.AND P0, PT, R3, 0x7, PT ;  /* 0x000000070300780c */ /* 0x000fe20003f06070 */
[----:B------:R-:W-:-:S12]  /*2750*/  HFMA2 R22, -RZ, RZ, 0, 0 ;  /* 0x00000000ff167431 */ /* 0x000fd800000001ff */
[----:B0-----:R-:W-:Y:S05]  /*2760*/  @!P0 BRA `(.L_x_41) ;  /* 0x0000000400308947 */ /* 0x001fea0003800000 */
[----:B------:R-:W-:-:S07]  /*2770*/  MOV R22, RZ ;  /* 0x000000ff00167202 */ /* 0x000fce0000000f00 */
.L_x_42:
[----:B0-----:R-:W-:Y:S01]  /*2780*/  IADD3 R25, PT, PT, R0, R22, RZ ;  /* 0x0000001600197210 */ /* 0x001fe20007ffe0ff */
[----:B------:R-:W-:Y:S01]  /*2790*/  IMAD.IADD R19, R9, 0x1, R22 ;  /* 0x0000000109137824 */ /* 0x000fe200078e0216 */
[----:B------:R-:W0:Y:S03]  /*27a0*/  LDC.64 R16, c[0x0][0x388] ;  /* 0x0000e200ff107b82 */ /* 0x000e260000000a00 */
[----:B------:R-:W-:-:S04]  /*27b0*/  IMAD.WIDE.U32 R20, R19, 0x4, R10 ;  /* 0x0000000413147825 */ /* 0x000fc800078e000a */
[----:B------:R-:W-:Y:S01]  /*27c0*/  IMAD.WIDE.U32 R12, R25, 0x4, R10 ;  /* 0x00000004190c7825 */ /* 0x000fe200078e000a */
[----:B------:R-:W2:Y:S04]  /*27d0*/  LDG.E R23, desc[UR6][R20.64] ;  /* 0x0000000614177981 */ /* 0x000ea8000c1e1900 */
[----:B------:R-:W2:Y:S01]  /*27e0*/  LDG.E R27, desc[UR6][R12.64] ;  /* 0x000000060c1b7981 */ /* 0x000ea2000c1e1900 */
[----:B0-----:R-:W-:-:S04]  /*27f0*/  IMAD.WIDE.U32 R18, R19, 0x4, R16 ;  /* 0x0000000413127825 */ /* 0x001fc800078e0010 */
[----:B------:R-:W-:-:S04]  /*2800*/  IMAD.WIDE.U32 R16, R25, 0x4, R16 ;  /* 0x0000000419107825 */ /* 0x000fc800078e0010 */
[----:B--2--5:R-:W-:-:S05]  /*2810*/  FFMA R23, -R2, R23, R27 ;  /* 0x0000001702177223 */ /* 0x024fca000000011b */
[----:B------:R0:W-:Y:S04]  /*2820*/  STG.E desc[UR6][R12.64], R23 ;  /* 0x000000170c007986 */ /* 0x0001e8000c101906 */
[----:B------:R-:W2:Y:S04]  /*2830*/  LDG.E R25, desc[UR6][R18.64] ;  /* 0x0000000612197981 */ /* 0x000ea8000c1e1900 */
[----:B------:R-:W2:Y:S02]  /*2840*/  LDG.E R27, desc[UR6][R16.64] ;  /* 0x00000006101b7981 */ /* 0x000ea4000c1e1900 */
[----:B--2---:R-:W-:-:S05]  /*2850*/  FFMA R25, -R2, R25, R27 ;  /* 0x0000001902197223 */ /* 0x004fca000000011b */
[----:B------:R1:W-:Y:S04]  /*2860*/  STG.E desc[UR6][R16.64], R25 ;  /* 0x0000001910007986 */ /* 0x0003e8000c101906 */
[----:B------:R-:W2:Y:S04]  /*2870*/  LDG.E R27, desc[UR6][R20.64+0x4] ;  /* 0x00000406141b7981 */ /* 0x000ea8000c1e1900 */
[----:B------:R-:W2:Y:S02]  /*2880*/  LDG.E R29, desc[UR6][R12.64+0x4] ;  /* 0x000004060c1d7981 */ /* 0x000ea4000c1e1900 */
[----:B--2---:R-:W-:-:S05]  /*2890*/  FFMA R27, -R2, R27, R29 ;  /* 0x0000001b021b7223 */ /* 0x004fca000000011d */
[----:B------:R2:W-:Y:S04]  /*28a0*/  STG.E desc[UR6][R12.64+0x4], R27 ;  /* 0x0000041b0c007986 */ /* 0x0005e8000c101906 */
[----:B------:R-:W3:Y:S04]  /*28b0*/  LDG.E R29, desc[UR6][R18.64+0x4] ;  /* 0x00000406121d7981 */ /* 0x000ee8000c1e1900 */
[----:B------:R-:W3:Y:S02]  /*28c0*/  LDG.E R24, desc[UR6][R16.64+0x4] ;  /* 0x0000040610187981 */ /* 0x000ee4000c1e1900 */
[----:B---3--:R-:W-:-:S05]  /*28d0*/  FFMA R29, -R2, R29, R24 ;  /* 0x0000001d021d7223 */ /* 0x008fca0000000118 */
[----:B------:R3:W-:Y:S04]  /*28e0*/  STG.E desc[UR6][R16.64+0x4], R29 ;  /* 0x0000041d10007986 */ /* 0x0007e8000c101906 */
[----:B0-----:R-:W4:Y:S04]  /*28f0*/  LDG.E R23, desc[UR6][R20.64+0x8] ;  /* 0x0000080614177981 */ /* 0x001f28000c1e1900 */
[----:B------:R-:W4:Y:S02]  /*2900*/  LDG.E R24, desc[UR6][R12.64+0x8] ;  /* 0x000008060c187981 */ /* 0x000f24000c1e1900 */
[----:B----4-:R-:W-:-:S05]  /*2910*/  FFMA R23, -R2, R23, R24 ;  /* 0x0000001702177223 */ /* 0x010fca0000000118 */
[----:B------:R0:W-:Y:S04]  /*2920*/  STG.E desc[UR6][R12.64+0x8], R23 ;  /* 0x000008170c007986 */ /* 0x0001e8000c101906 */
[----:B-1----:R-:W4:Y:S04]  /*2930*/  LDG.E R25, desc[UR6][R18.64+0x8] ;  /* 0x0000080612197981 */ /* 0x002f28000c1e1900 */
[----:B------:R-:W4:Y:S02]  /*2940*/  LDG.E R24, desc[UR6][R16.64+0x8] ;  /* 0x0000080610187981 */ /* 0x000f24000c1e1900 */
[----:B----4-:R-:W-:-:S05]  /*2950*/  FFMA R25, -R2, R25, R24 ;  /* 0x0000001902197223 */ /* 0x010fca0000000118 */
[----:B------:R1:W-:Y:S04]  /*2960*/  STG.E desc[UR6][R16.64+0x8], R25 ;  /* 0x0000081910007986 */ /* 0x0003e8000c101906 */
[----:B--2---:R-:W2:Y:S04]  /*2970*/  LDG.E R27, desc[UR6][R20.64+0xc] ;  /* 0x00000c06141b7981 */ /* 0x004ea8000c1e1900 */
[----:B------:R-:W2:Y:S02]  /*2980*/  LDG.E R24, desc[UR6][R12.64+0xc] ;  /* 0x00000c060c187981 */ /* 0x000ea4000c1e1900 */
[----:B--2---:R-:W-:-:S05]  /*2990*/  FFMA R27, -R2, R27, R24 ;  /* 0x0000001b021b7223 */ /* 0x004fca0000000118 */
[----:B------:R2:W-:Y:S04]  /*29a0*/  STG.E desc[UR6][R12.64+0xc], R27 ;  /* 0x00000c1b0c007986 */ /* 0x0005e8000c101906 */
[----:B---3--:R-:W3:Y:S04]  /*29b0*/  LDG.E R29, desc[UR6][R18.64+0xc] ;  /* 0x00000c06121d7981 */ /* 0x008ee8000c1e1900 */
        /* <DEDUP_REMOVED lines=31> */
[----:B---3--:R-:W2:Y:S04]  /*2bb0*/  LDG.E R29, desc[UR6][R18.64+0x1c] ;  /* 0x00001c06121d7981 */ /* 0x008ea8000c1e1900 */
[----:B------:R-:W2:Y:S01]  /*2bc0*/  LDG.E R24, desc[UR6][R16.64+0x1c] ;  /* 0x00001c0610187981 */ /* 0x000ea2000c1e1900 */
[----:B------:R-:W-:-:S04]  /*2bd0*/  IADD3 R22, PT, PT, R22, 0x8, RZ ;  /* 0x0000000816167810 */ /* 0x000fc80007ffe0ff */
[----:B------:R-:W-:Y:S01]  /*2be0*/  ISETP.NE.AND P0, PT, R22, R5, PT ;  /* 0x000000051600720c */ /* 0x000fe20003f05270 */
[----:B--2---:R-:W-:-:S05]  /*2bf0*/  FFMA R29, -R2, R29, R24 ;  /* 0x0000001d021d7223 */ /* 0x004fca0000000118 */
[----:B------:R0:W-:Y:S07]  /*2c00*/  STG.E desc[UR6][R16.64+0x1c], R29 ;  /* 0x00001c1d10007986 */ /* 0x0001ee000c101906 */
[----:B------:R-:W-:Y:S05]  /*2c10*/  @P0 BRA `(.L_x_42) ;  /* 0xfffffff800d80947 */ /* 0x000fea000383ffff */
[----:B------:R-:W-:-:S07]  /*2c20*/  IMAD.MOV.U32 R22, RZ, RZ, R5 ;  /* 0x000000ffff167224 */ /* 0x000fce00078e0005 */
.L_x_41:
[----:B------:R-:W-:-:S13]  /*2c30*/  ISETP.NE.AND P0, PT, R4, RZ, PT ;  /* 0x000000ff0400720c */ /* 0x000fda0003f05270 */
[----:B------:R-:W-:Y:S05]  /*2c40*/  @!P0 BRA `(.L_x_40) ;  /* 0x0000000400e88947 */ /* 0x000fea0003800000 */
[----:B0-----:R-:W-:Y:S02]  /*2c50*/  IADD3 R12, PT, PT, R4, -0x1, RZ ;  /* 0xffffffff040c7810 */ /* 0x001fe40007ffe0ff */
[----:B------:R-:W-:Y:S02]  /*2c60*/  ISETP.NE.AND P0, PT, R6, RZ, PT ;  /* 0x000000ff0600720c */ /* 0x000fe40003f05270 */
[----:B------:R-:W-:-:S13]  /*2c70*/  ISETP.GE.U32.AND P1, PT, R12, 0x3, PT ;  /* 0x000000030c00780c */ /* 0x000fda0003f26070 */
[----:B------:R-:W-:Y:S05]  /*2c80*/  @!P1 BRA `(.L_x_43) ;  /* 0x0000000000e49947 */ /* 0x000fea0003800000 */
[----:B------:R-:W-:Y:S01]  /*2c90*/  IADD3 R13, PT, PT, R9, R22, RZ ;  /* 0x00000016090d7210 */ /* 0x000fe20007ffe0ff */
[----:B------:R-:W-:Y:S01]  /*2ca0*/  IMAD.IADD R21, R0, 0x1, R22 ;  /* 0x0000000100157824 */ /* 0x000fe200078e0216 */
[----:B------:R-:W0:Y:S01]  /*2cb0*/  LDC.64 R24, c[0x0][0x388] ;  /* 0x0000e200ff187b82 */ /* 0x000e220000000a00 */
[----:B------:R-:W1:Y:S02]  /*2cc0*/  LDCU.128 UR8, c[0x0][0x380] ;  /* 0x00007000ff0877ac */ /* 0x000e640008000c00 */
[----:B------:R-:W-:-:S04]  /*2cd0*/  IMAD.WIDE.U32 R18, R13, 0x4, R10 ;  /* 0x000000040d127825 */ /* 0x000fc800078e000a */
[----:B------:R-:W-:Y:S02]  /*2ce0*/  IMAD.WIDE.U32 R16, R21, 0x4, R10 ;  /* 0x0000000415107825 */ /* 0x000fe400078e000a */
[----:B------:R-:W2:Y:S04]  /*2cf0*/  LDG.E R19, desc[UR6][R18.64] ;  /* 0x0000000612137981 */ /* 0x000ea8000c1e1900 */
[----:B------:R-:W2:Y:S01]  /*2d00*/  LDG.E R23, desc[UR6][R16.64] ;  /* 0x0000000610177981 */ /* 0x000ea2000c1e1900 */
[----:B0-----:R-:W-:-:S04]  /*2d10*/  IMAD.WIDE.U32 R12, R13, 0x4, R24 ;  /* 0x000000040d0c7825 */ /* 0x001fc800078e0018 */
[----:B------:R-:W-:-:S04]  /*2d20*/  IMAD.WIDE.U32 R24, R21, 0x4, R24 ;  /* 0x0000000415187825 */ /* 0x000fc800078e0018 */
[----:B--2--5:R-:W-:-:S05]  /*2d30*/  FFMA R27, -R2, R19, R23 ;  /* 0x00000013021b7223 */ /* 0x024fca0000000117 */
[----:B------:R0:W-:Y:S04]  /*2d40*/  STG.E desc[UR6][R16.64], R27 ;  /* 0x0000001b10007986 */ /* 0x0001e8000c101906 */
[----:B------:R1:W2:Y:S04]  /*2d50*/  LDG.E R13, desc[UR6][R12.64] ;  /* 0x000000060c0d7981 */ /* 0x0002a8000c1e1900 */
[----:B------:R-:W2:Y:S01]  /*2d60*/  LDG.E R23, desc[UR6][R24.64] ;  /* 0x0000000618177981 */ /* 0x000ea2000c1e1900 */
[-C--:B------:R-:W-:Y:S02]  /*2d70*/  IADD3 R28, P1, PT, R9, R22.reuse, RZ ;  /* 0x00000016091c7210 */ /* 0x080fe40007f3e0ff */
[----:B------:R-:W-:-:S02]  /*2d80*/  IADD3 R21, P2, PT, R0, R22, RZ ;  /* 0x0000001600157210 */ /* 0x000fc40007f5e0ff */
[----:B------:R-:W-:Y:S01]  /*2d90*/  IADD3.X R19, PT, PT, RZ, RZ, RZ, P1, !PT ;  /* 0x000000ffff137210 */ /* 0x000fe20000ffe4ff */
[C---:B------:R-:W-:Y:S01]  /*2da0*/  IMAD.SHL.U32 R18, R28.reuse, 0x4, RZ ;  /* 0x000000041c127824 */ /* 0x040fe200078e00ff */
[----:B------:R-:W-:Y:S02]  /*2db0*/  IADD3.X R26, PT, PT, RZ, RZ, RZ, P2, !PT ;  /* 0x000000ffff1a7210 */ /* 0x000fe400017fe4ff */
[C---:B------:R-:W-:Y:S02]  /*2dc0*/  SHF.L.U32 R20, R21.reuse, 0x2, RZ ;  /* 0x0000000215147819 */ /* 0x040fe400000006ff */
[----:B------:R-:W-:Y:S02]  /*2dd0*/  SHF.L.U64.HI R19, R28, 0x2, R19 ;  /* 0x000000021c137819 */ /* 0x000fe40000010213 */
[----:B------:R-:W-:Y:S02]  /*2de0*/  SHF.L.U64.HI R21, R21, 0x2, R26 ;  /* 0x0000000215157819 */ /* 0x000fe4000001021a */
[----:B-1----:R-:W-:-:S02]  /*2df0*/  IADD3 R12, P1, PT, R18, UR8, RZ ;  /* 0x00000008120c7c10 */ /* 0x002fc4000ff3e0ff */
[----:B0-----:R-:W-:-:S04]  /*2e00*/  IADD3 R16, P2, PT, R20, UR8, RZ ;  /* 0x0000000814107c10 */ /* 0x001fc8000ff5e0ff */
[----:B------:R-:W-:Y:S01]  /*2e10*/  IADD3.X R17, PT, PT, R21, UR9, RZ, P2, !PT ;  /* 0x0000000915117c10 */ /* 0x000fe200097fe4ff */
[----:B--2---:R-:W-:Y:S01]  /*2e20*/  FFMA R23, -R2, R13, R23 ;  /* 0x0000000d02177223 */ /* 0x004fe20000000117 */
[----:B------:R-:W-:-:S04]  /*2e30*/  IADD3.X R13, PT, PT, R19, UR9, RZ, P1, !PT ;  /* 0x00000009130d7c10 */ /* 0x000fc80008ffe4ff */
[----:B------:R0:W-:Y:S04]  /*2e40*/  STG.E desc[UR6][R24.64], R23 ;  /* 0x0000001718007986 */ /* 0x0001e8000c101906 */
[----:B------:R-:W2:Y:S04]  /*2e50*/  LDG.E R27, desc[UR6][R12.64+0x4] ;  /* 0x000004060c1b7981 */ /* 0x000ea8000c1e1900 */
[----:B------:R-:W2:Y:S01]  /*2e60*/  LDG.E R29, desc[UR6][R16.64+0x4] ;  /* 0x00000406101d7981 */ /* 0x000ea2000c1e1900 */
[----:B------:R-:W-:Y:S02]  /*2e70*/  IADD3 R18, P1, PT, R18, UR10, RZ ;  /* 0x0000000a12127c10 */ /* 0x000fe4000ff3e0ff */
[----:B------:R-:W-:-:S02]  /*2e80*/  IADD3 R20, P2, PT, R20, UR10, RZ ;  /* 0x0000000a14147c10 */ /* 0x000fc4000ff5e0ff */
[----:B------:R-:W-:Y:S02]  /*2e90*/  IADD3.X R19, PT, PT, R19, UR11, RZ, P1, !PT ;  /* 0x0000000b13137c10 */ /* 0x000fe40008ffe4ff */
[----:B------:R-:W-:Y:S01]  /*2ea0*/  IADD3.X R21, PT, PT, R21, UR11, RZ, P2, !PT ;  /* 0x0000000b15157c10 */ /* 0x000fe200097fe4ff */
[----:B--2---:R-:W-:-:S05]  /*2eb0*/  FFMA R27, -R2, R27, R29 ;  /* 0x0000001b021b7223 */ /* 0x004fca000000011d */
[----:B------:R1:W-:Y:S04]  /*2ec0*/  STG.E desc[UR6][R16.64+0x4], R27 ;  /* 0x0000041b10007986 */ /* 0x0003e8000c101906 */
[----:B------:R-:W2:Y:S04]  /*2ed0*/  LDG.E R29, desc[UR6][R18.64+0x4] ;  /* 0x00000406121d7981 */ /* 0x000ea8000c1e1900 */
[----:B------:R-:W2:Y:S02]  /*2ee0*/  LDG.E R26, desc[UR6][R20.64+0x4] ;  /* 0x00000406141a7981 */ /* 0x000ea4000c1e1900 */
[----:B--2---:R-:W-:-:S05]  /*2ef0*/  FFMA R29, -R2, R29, R26 ;  /* 0x0000001d021d7223 */ /* 0x004fca000000011a */
[----:B------:R2:W-:Y:S04]  /*2f00*/  STG.E desc[UR6][R20.64+0x4], R29 ;  /* 0x0000041d14007986 */ /* 0x0005e8000c101906 */
[----:B0-----:R-:W3:Y:S04]  /*2f10*/  LDG.E R23, desc[UR6][R12.64+0x8] ;  /* 0x000008060c177981 */ /* 0x001ee8000c1e1900 */
[----:B------:R-:W3:Y:S02]  /*2f20*/  LDG.E R25, desc[UR6][R16.64+0x8] ;  /* 0x0000080610197981 */ /* 0x000ee4000c1e1900 */
[----:B---3--:R-:W-:-:S05]  /*2f30*/  FFMA R23, -R2, R23, R25 ;  /* 0x0000001702177223 */ /* 0x008fca0000000119 */
[----:B------:R0:W-:Y:S04]  /*2f40*/  STG.E desc[UR6][R16.64+0x8], R23 ;  /* 0x0000081710007986 */ /* 0x0001e8000c101906 */
[----:B------:R-:W3:Y:S04]  /*2f50*/  LDG.E R25, desc[UR6][R18.64+0x8] ;  /* 0x0000080612197981 */ /* 0x000ee8000c1e1900 */
[----:B------:R-:W3:Y:S02]  /*2f60*/  LDG.E R24, desc[UR6][R20.64+0x8] ;  /* 0x0000080614187981 */ /* 0x000ee4000c1e1900 */
[----:B---3--:R-:W-:-:S05]  /*2f70*/  FFMA R25, -R2, R25, R24 ;  /* 0x0000001902197223 */ /* 0x008fca0000000118 */
[----:B------:R0:W-:Y:S04]  /*2f80*/  STG.E desc[UR6][R20.64+0x8], R25 ;  /* 0x0000081914007986 */ /* 0x0001e8000c101906 */
[----:B-1----:R-:W3:Y:S04]  /*2f90*/  LDG.E R27, desc[UR6][R12.64+0xc] ;  /* 0x00000c060c1b7981 */ /* 0x002ee8000c1e1900 */
[----:B------:R-:W3:Y:S02]  /*2fa0*/  LDG.E R24, desc[UR6][R16.64+0xc] ;  /* 0x00000c0610187981 */ /* 0x000ee4000c1e1900 */
[----:B---3--:R-:W-:-:S05]  /*2fb0*/  FFMA R27, -R2, R27, R24 ;  /* 0x0000001b021b7223 */ /* 0x008fca0000000118 */
[----:B------:R0:W-:Y:S04]  /*2fc0*/  STG.E desc[UR6][R16.64+0xc], R27 ;  /* 0x00000c1b10007986 */ /* 0x0001e8000c101906 */
[----:B--2---:R-:W2:Y:S04]  /*2fd0*/  LDG.E R29, desc[UR6][R18.64+0xc] ;  /* 0x00000c06121d7981 */ /* 0x004ea8000c1e1900 */
[----:B------:R-:W2:Y:S01]  /*2fe0*/  LDG.E R24, desc[UR6][R20.64+0xc] ;  /* 0x00000c0614187981 */ /* 0x000ea2000c1e1900 */
[----:B------:R-:W-:Y:S01]  /*2ff0*/  IADD3 R22, PT, PT, R22, 0x4, RZ ;  /* 0x0000000416167810 */ /* 0x000fe20007ffe0ff */
[----:B--2---:R-:W-:-:S05]  /*3000*/  FFMA R29, -R2, R29, R24 ;  /* 0x0000001d021d7223 */ /* 0x004fca0000000118 */
[----:B------:R0:W-:Y:S02]  /*3010*/  STG.E desc[UR6][R20.64+0xc], R29 ;  /* 0x00000c1d14007986 */ /* 0x0001e4000c101906 */
.L_x_43:
[----:B------:R-:W-:Y:S05]  /*3020*/  @!P0 BRA `(.L_x_40) ;  /* 0x0000000000f08947 */ /* 0x000fea0003800000 */
[----:B------:R-:W-:Y:S02]  /*3030*/  ISETP.NE.AND P1, PT, R6, 0x1, PT ;  /* 0x000000010600780c */ /* 0x000fe40003f25270 */
[----:B------:R-:W-:-:S11]  /*3040*/  ISETP.NE.AND P0, PT, R7, RZ, PT ;  /* 0x000000ff0700720c */ /* 0x000fd60003f05270 */
[----:B------:R-:W-:Y:S05]  /*3050*/  @!P1 BRA `(.L_x_44) ;  /* 0x0000000000a49947 */ /* 0x000fea0003800000 */
[----:B0-----:R-:W-:Y:S01]  /*3060*/  IMAD.IADD R21, R9, 0x1, R22 ;  /* 0x0000000109157824 */ /* 0x001fe200078e0216 */
[----:B------:R-:W-:Y:S01]  /*3070*/  IADD3 R27, PT, PT, R0, R22, RZ ;  /* 0x00000016001b7210 */ /* 0x000fe20007ffe0ff */
[----:B------:R-:W0:Y:S01]  /*3080*/  LDC.64 R24, c[0x0][0x388] ;  /* 0x0000e200ff187b82 */ /* 0x000e220000000a00 */
[----:B------:R-:W1:Y:S01]  /*3090*/  LDCU.128 UR8, c[0x0][0x380] ;  /* 0x00007000ff0877ac */ /* 0x000e620008000c00 */
[----:B------:R-:W-:-:S04]  /*30a0*/  IMAD.WIDE.U32 R18, R21, 0x4, R10 ;  /* 0x0000000415127825 */ /* 0x000fc800078e000a */
[----:B------:R-:W-:Y:S02]  /*30b0*/  IMAD.WIDE.U32 R16, R27, 0x4, R10 ;  /* 0x000000041b107825 */ /* 0x000fe400078e000a */
[----:B------:R-:W2:Y:S04]  /*30c0*/  LDG.E R19, desc[UR6][R18.64] ;  /* 0x0000000612137981 */ /* 0x000ea8000c1e1900 */
[----:B------:R-:W2:Y:S01]  /*30d0*/  LDG.E R13, desc[UR6][R16.64] ;  /* 0x00000006100d7981 */ /* 0x000ea2000c1e1900 */
[----:B------:R-:W-:Y:S01]  /*30e0*/  IADD3 R20, P1, PT, R9, R22, RZ ;  /* 0x0000001609147210 */ /* 0x000fe20007f3e0ff */
[----:B--2--5:R-:W-:Y:S01]  /*30f0*/  FFMA R23, -R2, R19, R13 ;  /* 0x0000001302177223 */ /* 0x024fe2000000010d */
[----:B0-----:R-:W-:-:S04]  /*3100*/  IMAD.WIDE.U32 R12, R21, 0x4, R24 ;  /* 0x00000004150c7825 */ /* 0x001fc800078e0018 */
[----:B------:R-:W-:Y:S01]  /*3110*/  IMAD.WIDE.U32 R24, R27, 0x4, R24 ;  /* 0x000000041b187825 */ /* 0x000fe200078e0018 */
[----:B------:R0:W-:Y:S04]  /*3120*/  STG.E desc[UR6][R16.64], R23 ;  /* 0x0000001710007986 */ /* 0x0001e8000c101906 */
[----:B------:R2:W3:Y:S04]  /*3130*/  LDG.E R13, desc[UR6][R12.64] ;  /* 0x000000060c0d7981 */ /* 0x0004e8000c1e1900 */
[----:B------:R-:W3:Y:S01]  /*3140*/  LDG.E R21, desc[UR6][R24.64] ;  /* 0x0000000618157981 */ /* 0x000ee2000c1e1900 */
[----:B------:R-:W-:-:S02]  /*3150*/  IADD3 R27, P2, PT, R0, R22, RZ ;  /* 0x00000016001b7210 */ /* 0x000fc40007f5e0ff */
[----:B------:R-:W-:Y:S02]  /*3160*/  IADD3.X R19, PT, PT, RZ, RZ, RZ, P1, !PT ;  /* 0x000000ffff137210 */ /* 0x000fe40000ffe4ff */
[C---:B------:R-:W-:Y:S01]  /*3170*/  SHF.L.U32 R26, R20.reuse, 0x2, RZ ;  /* 0x00000002141a7819 */ /* 0x040fe200000006ff */
[----:B------:R-:W-:Y:S01]  /*3180*/  IMAD.X R28, RZ, RZ, RZ, P2 ;  /* 0x000000ffff1c7224 */ /* 0x000fe200010e06ff */
[C---:B------:R-:W-:Y:S02]  /*3190*/  SHF.L.U32 R18, R27.reuse, 0x2, RZ ;  /* 0x000000021b127819 */ /* 0x040fe400000006ff */
[----:B------:R-:W-:Y:S02]  /*31a0*/  SHF.L.U64.HI R19, R20, 0x2, R19 ;  /* 0x0000000214137819 */ /* 0x000fe40000010213 */
[----:B-1----:R-:W-:Y:S02]  /*31b0*/  IADD3 R20, P1, PT, R26, UR8, RZ ;  /* 0x000000081a147c10 */ /* 0x002fe4000ff3e0ff */
[----:B0-----:R-:W-:-:S02]  /*31c0*/  SHF.L.U64.HI R23, R27, 0x2, R28 ;  /* 0x000000021b177819 */ /* 0x001fc4000001021c */
[----:B--2---:R-:W-:Y:S01]  /*31d0*/  IADD3 R12, P2, PT, R18, UR8, RZ ;  /* 0x00000008120c7c10 */ /* 0x004fe2000ff5e0ff */
[----:B---3--:R-:W-:Y:S01]  /*31e0*/  FFMA R27, -R2, R13, R21 ;  /* 0x0000000d021b7223 */ /* 0x008fe20000000115 */
[----:B------:R-:W-:Y:S02]  /*31f0*/  IADD3.X R21, PT, PT, R19, UR9, RZ, P1, !PT ;  /* 0x0000000913157c10 */ /* 0x000fe40008ffe4ff */
[----:B------:R-:W-:Y:S02]  /*3200*/  IADD3.X R13, PT, PT, R23, UR9, RZ, P2, !PT ;  /* 0x00000009170d7c10 */ /* 0x000fe400097fe4ff */
[----:B------:R1:W-:Y:S04]  /*3210*/  STG.E desc[UR6][R24.64], R27 ;  /* 0x0000001b18007986 */ /* 0x0003e8000c101906 */
[----:B------:R-:W2:Y:S04]  /*3220*/  LDG.E R21, desc[UR6][R20.64+0x4] ;  /* 0x0000040614157981 */ /* 0x000ea8000c1e1900 */
[----:B------:R-:W2:Y:S01]  /*3230*/  LDG.E R29, desc[UR6][R12.64+0x4] ;  /* 0x000004060c1d7981 */ /* 0x000ea2000c1e1900 */
[----:B------:R-:W-:-:S02]  /*3240*/  IADD3 R16, P1, PT, R26, UR10, RZ ;  /* 0x0000000a1a107c10 */ /* 0x000fc4000ff3e0ff */
[----:B------:R-:W-:Y:S02]  /*3250*/  IADD3 R18, P2, PT, R18, UR10, RZ ;  /* 0x0000000a12127c10 */ /* 0x000fe4000ff5e0ff */
[----:B------:R-:W-:Y:S02]  /*3260*/  IADD3.X R17, PT, PT, R19, UR11, RZ, P1, !PT ;  /* 0x0000000b13117c10 */ /* 0x000fe40008ffe4ff */
[----:B------:R-:W-:Y:S01]  /*3270*/  IADD3.X R19, PT, PT, R23, UR11, RZ, P2, !PT ;  /* 0x0000000b17137c10 */ /* 0x000fe200097fe4ff */
[----:B--2---:R-:W-:-:S05]  /*3280*/  FFMA R29, -R2, R21, R29 ;  /* 0x00000015021d7223 */ /* 0x004fca000000011d */
[----:B------:R1:W-:Y:S04]  /*3290*/  STG.E desc[UR6][R12.64+0x4], R29 ;  /* 0x0000041d0c007986 */ /* 0x0003e8000c101906 */
[----:B------:R-:W2:Y:S04]  /*32a0*/  LDG.E R17, desc[UR6][R16.64+0x4] ;  /* 0x0000040610117981 */ /* 0x000ea8000c1e1900 */
[----:B------:R-:W2:Y:S01]  /*32b0*/  LDG.E R23, desc[UR6][R18.64+0x4] ;  /* 0x0000040612177981 */ /* 0x000ea2000c1e1900 */
[----:B------:R-:W-:Y:S01]  /*32c0*/  IADD3 R22, PT, PT, R22, 0x2, RZ ;  /* 0x0000000216167810 */ /* 0x000fe20007ffe0ff */
[----:B--2---:R-:W-:-:S05]  /*32d0*/  FFMA R23, -R2, R17, R23 ;  /* 0x0000001102177223 */ /* 0x004fca0000000117 */
[----:B------:R1:W-:Y:S02]  /*32e0*/  STG.E desc[UR6][R18.64+0x4], R23 ;  /* 0x0000041712007986 */ /* 0x0003e4000c101906 */
.L_x_44:
[----:B------:R-:W-:Y:S05]  /*32f0*/  @!P0 BRA `(.L_x_40) ;  /* 0x00000000003c8947 */ /* 0x000fea0003800000 */
[----:B0-----:R-:W-:Y:S01]  /*3300*/  IMAD.IADD R17, R9, 0x1, R22 ;  /* 0x0000000109117824 */ /* 0x001fe200078e0216 */
[----:B------:R-:W-:Y:S01]  /*3310*/  IADD3 R21, PT, PT, R0, R22, RZ ;  /* 0x0000001600157210 */ /* 0x000fe20007ffe0ff */
[----:B-1----:R-:W0:Y:S02]  /*3320*/  LDC.64 R12, c[0x0][0x388] ;  /* 0x0000e200ff0c7b82 */ /* 0x002e240000000a00 */
        /* <DEDUP_REMOVED lines=11> */
[----:B------:R3:W-:Y:S02]  /*33e0*/  STG.E desc[UR6][R12.64], R21 ;  /* 0x000000150c007986 */ /* 0x0007e4000c101906 */
.L_x_40:
[----:B------:R-:W4:Y:S01]  /*33f0*/  LDCU UR8, c[0x0][0x390] ;  /* 0x00007200ff0877ac */ /* 0x000f220008000800 */
[----:B------:R-:W-:-:S04]  /*3400*/  UIADD3 UR5, UPT, UPT, UR5, 0x1, URZ ;  /* 0x0000000105057890 */ /* 0x000fc8000fffe0ff */
[----:B----4-:R-:W-:-:S09]  /*3410*/  UISETP.NE.AND UP0, UPT, UR5, UR8, UPT ;  /* 0x000000080500728c */ /* 0x010fd2000bf05270 */
[----:B------:R-:W-:Y:S05]  /*3420*/  BRA.U UP0, `(.L_x_45) ;  /* 0xfffffff100a47547 */ /* 0x000fea000b83ffff */
[----:B------:R-:W-:-:S04]  /*3430*/  UIADD3 UR4, UPT, UPT, UR4, 0x1, URZ ;  /* 0x0000000104047890 */ /* 0x000fc8000fffe0ff */
[----:B------:R-:W-:-:S09]  /*3440*/  UISETP.NE.AND UP0, UPT, UR4, UR8, UPT ;  /* 0x000000080400728c */ /* 0x000fd2000bf05270 */
[----:B------:R-:W-:Y:S05]  /*3450*/  BRA.U UP0, `(.L_x_46) ;  /* 0xffffffd100e07547 */ /* 0x000fea000b83ffff */
[----:B------:R-:W-:Y:S05]  /*3460*/  EXIT ;  /* 0x000000000000794d */ /* 0x000fea0003800000 */
        .weak           $__internal_0_$__cuda_sm3x_div_rn_noftz_f32_slowpath
        .type           $__internal_0_$__cuda_sm3x_div_rn_noftz_f32_slowpath,@function
        .size           $__internal_0_$__cuda_sm3x_div_rn_noftz_f32_slowpath,(.L_x_74 - $__internal_0_$__cuda_sm3x_div_rn_noftz_f32_slowpath)
$__internal_0_$__cuda_sm3x_div_rn_noftz_f32_slowpath:
[--C-:B------:R-:W-:Y:S01]  /*3470*/  SHF.R.U32.HI R20, RZ, 0x17, R10.reuse ;  /* 0x00000017ff147819 */ /* 0x100fe2000001160a */
[----:B------:R-:W-:Y:S01]  /*3480*/  IMAD.MOV.U32 R23, RZ, RZ, R10 ;  /* 0x000000ffff177224 */ /* 0x000fe200078e000a */
[----:B------:R-:W-:Y:S02]  /*3490*/  SHF.R.U32.HI R13, RZ, 0x17, R0 ;  /* 0x00000017ff0d7819 */ /* 0x000fe40000011600 */
[----:B------:R-:W-:Y:S02]  /*34a0*/  LOP3.LUT R20, R20, 0xff, RZ, 0xc0, !PT ;  /* 0x000000ff14147812 */ /* 0x000fe400078ec0ff */
[----:B------:R-:W-:Y:S02]  /*34b0*/  LOP3.LUT R13, R13, 0xff, RZ, 0xc0, !PT ;  /* 0x000000ff0d0d7812 */ /* 0x000fe400078ec0ff */
[----:B------:R-:W-:Y:S02]  /*34c0*/  IADD3 R11, PT, PT, R20, -0x1, RZ ;  /* 0xffffffff140b7810 */ /* 0x000fe40007ffe0ff */
[----:B------:R-:W-:-:S02]  /*34d0*/  IADD3 R22, PT, PT, R13, -0x1, RZ ;  /* 0xffffffff0d167810 */ /* 0x000fc40007ffe0ff */
[----:B------:R-:W-:-:S04]  /*34e0*/  ISETP.GT.U32.AND P0, PT, R11, 0xfd, PT ;  /* 0x000000fd0b00780c */ /* 0x000fc80003f04070 */
[----:B------:R-:W-:-:S13]  /*34f0*/  ISETP.GT.U32.OR P0, PT, R22, 0xfd, P0 ;  /* 0x000000fd1600780c */ /* 0x000fda0000704470 */
[----:B------:R-:W-:Y:S01]  /*3500*/  @!P0 MOV R21, RZ ;  /* 0x000000ff00158202 */ /* 0x000fe20000000f00 */
[----:B------:R-:W-:Y:S06]  /*3510*/  @!P0 BRA `(.L_x_47) ;  /* 0x00000000005c8947 */ /* 0x000fec0003800000 */
[----:B------:R-:W-:Y:S02]  /*3520*/  FSETP.GTU.FTZ.AND P0, PT, |R0|, +INF , PT ;  /* 0x7f8000000000780b */ /* 0x000fe40003f1c200 */
[----:B------:R-:W-:-:S04]  /*3530*/  FSETP.GTU.FTZ.AND P1, PT, |R10|, +INF , PT ;  /* 0x7f8000000a00780b */ /* 0x000fc80003f3c200 */
[----:B------:R-:W-:-:S13]  /*3540*/  PLOP3.LUT P0, PT, P0, P1, PT, 0xf8, 0x8f ;  /* 0x00000000008f781c */ /* 0x000fda0000703f70 */
[----:B------:R-:W-:Y:S05]  /*3550*/  @P0 BRA `(.L_x_48) ;  /* 0x0000000400440947 */ /* 0x000fea0003800000 */
[----:B------:R-:W-:-:S13]  /*3560*/  LOP3.LUT P0, RZ, R23, 0x7fffffff, R0, 0xc8, !PT ;  /* 0x7fffffff17ff7812 */ /* 0x000fda000780c800 */
[----:B------:R-:W-:Y:S05]  /*3570*/  @!P0 BRA `(.L_x_49) ;  /* 0x0000000400348947 */ /* 0x000fea0003800000 */
[----:B------:R-:W-:Y:S02]  /*3580*/  FSETP.NEU.FTZ.AND P1, PT, |R0|, +INF , PT ;  /* 0x7f8000000000780b */ /* 0x000fe40003f3d200 */
[----:B------:R-:W-:Y:S02]  /*3590*/  FSETP.NEU.FTZ.AND P2, PT, |R10|, +INF , PT ;  /* 0x7f8000000a00780b */ /* 0x000fe40003f5d200 */
[----:B------:R-:W-:-:S11]  /*35a0*/  FSETP.NEU.FTZ.AND P0, PT, |R0|, +INF , PT ;  /* 0x7f8000000000780b */ /* 0x000fd60003f1d200 */
[----:B------:R-:W-:Y:S05]  /*35b0*/  @!P2 BRA !P1, `(.L_x_49) ;  /* 0x000000040024a947 */ /* 0x000fea0004800000 */
[----:B------:R-:W-:-:S04]  /*35c0*/  LOP3.LUT P1, RZ, R0, 0x7fffffff, RZ, 0xc0, !PT ;  /* 0x7fffffff00ff7812 */ /* 0x000fc8000782c0ff */
[----:B------:R-:W-:-:S13]  /*35d0*/  PLOP3.LUT P1, PT, P2, P1, PT, 0x2f, 0xf2 ;  /* 0x0000000000f2781c */ /* 0x000fda0001722577 */
[----:B------:R-:W-:Y:S05]  /*35e0*/  @P1 BRA `(.L_x_50) ;  /* 0x0000000400101947 */ /* 0x000fea0003800000 */
[----:B------:R-:W-:-:S04]  /*35f0*/  LOP3.LUT P1, RZ, R23, 0x7fffffff, RZ, 0xc0, !PT ;  /* 0x7fffffff17ff7812 */ /* 0x000fc8000782c0ff */
[----:B------:R-:W-:-:S13]  /*3600*/  PLOP3.LUT P0, PT, P0, P1, PT, 0x2f, 0xf2 ;  /* 0x0000000000f2781c */ /* 0x000fda0000702577 */
[----:B------:R-:W-:Y:S05]  /*3610*/  @P0 BRA `(.L_x_51) ;  /* 0x0000000000f80947 */ /* 0x000fea0003800000 */
[----:B------:R-:W-:Y:S02]  /*3620*/  ISETP.GE.AND P0, PT, R22, RZ, PT ;  /* 0x000000ff1600720c */ /* 0x000fe40003f06270 */
[----:B------:R-:W-:-:S11]  /*3630*/  ISETP.GE.AND P1, PT, R11, RZ, PT ;  /* 0x000000ff0b00720c */ /* 0x000fd60003f26270 */
[----:B------:R-:W-:Y:S01]  /*3640*/  @P0 MOV R21, RZ ;  /* 0x000000ff00150202 */ /* 0x000fe20000000f00 */
[----:B------:R-:W-:Y:S01]  /*3650*/  @!P0 FFMA R0, R0, 1.84467440737095516160e+19, RZ ;  /* 0x5f80000000008823 */ /* 0x000fe200000000ff */
[----:B------:R-:W-:Y:S01]  /*3660*/  @!P0 MOV R21, 0xffffffc0 ;  /* 0xffffffc000158802 */ /* 0x000fe20000000f00 */
[----:B------:R-:W-:-:S04]  /*3670*/  @!P1 FFMA R23, R10, 1.84467440737095516160e+19, RZ ;  /* 0x5f8000000a179823 */ /* 0x000fc800000000ff */
[----:B------:R-:W-:-:S07]  /*3680*/  @!P1 VIADD R21, R21, 0x40 ;  /* 0x0000004015159836 */ /* 0x000fce0000000000 */
.L_x_47:
[----:B------:R-:W-:Y:S02]  /*3690*/  LEA R28, R20, 0xc0800000, 0x17 ;  /* 0xc0800000141c7811 */ /* 0x000fe400078eb8ff */
[----:B------:R-:W-:Y:S02]  /*36a0*/  IADD3 R13, PT, PT, R13, -0x7f, RZ ;  /* 0xffffff810d0d7810 */ /* 0x000fe40007ffe0ff */
[----:B------:R-:W-:Y:S02]  /*36b0*/  IADD3 R28, PT, PT, -R28, R23, RZ ;  /* 0x000000171c1c7210 */ /* 0x000fe40007ffe1ff */
[C---:B------:R-:W-:Y:S01]  /*36c0*/  IADD3 R20, PT, PT, R13.reuse, 0x7f, -R20 ;  /* 0x0000007f0d147810 */ /* 0x040fe20007ffe814 */
[----:B------:R-:W-:Y:S01]  /*36d0*/  IMAD R0, R13, -0x800000, R0 ;  /* 0xff8000000d007824 */ /* 0x000fe200078e0200 */
[----:B------:R-:W0:Y:S01]  /*36e0*/  MUFU.RCP R22, R28 ;  /* 0x0000001c00167308 */ /* 0x000e220000001000 */
[----:B------:R-:W-:Y:S01]  /*36f0*/  FADD.FTZ R11, -R28, -RZ ;  /* 0x800000ff1c0b7221 */ /* 0x000fe20000010100 */
[----:B------:R-:W-:-:S03]  /*3700*/  IADD3 R21, PT, PT, R20, R21, RZ ;  /* 0x0000001514157210 */ /* 0x000fc60007ffe0ff */
[----:B0-----:R-:W-:-:S04]  /*3710*/  FFMA R23, R22, R11, 1 ;  /* 0x3f80000016177423 */ /* 0x001fc8000000000b */
[----:B------:R-:W-:-:S04]  /*3720*/  FFMA R23, R22, R23, R22 ;  /* 0x0000001716177223 */ /* 0x000fc80000000016 */
[----:B------:R-:W-:-:S04]  /*3730*/  FFMA R22, R0, R23, RZ ;  /* 0x0000001700167223 */ /* 0x000fc800000000ff */
[----:B------:R-:W-:-:S04]  /*3740*/  FFMA R24, R11, R22, R0 ;  /* 0x000000160b187223 */ /* 0x000fc80000000000 */
[----:B------:R-:W-:-:S04]  /*3750*/  FFMA R24, R23, R24, R22 ;  /* 0x0000001817187223 */ /* 0x000fc80000000016 */
[----:B------:R-:W-:-:S04]  /*3760*/  FFMA R11, R11, R24, R0 ;  /* 0x000000180b0b7223 */ /* 0x000fc80000000000 */
[----:B------:R-:W-:-:S05]  /*3770*/  FFMA R0, R23, R11, R24 ;  /* 0x0000000b17007223 */ /* 0x000fca0000000018 */
[----:B------:R-:W-:-:S04]  /*3780*/  SHF.R.U32.HI R13, RZ, 0x17, R0 ;  /* 0x00000017ff0d7819 */ /* 0x000fc80000011600 */
[----:B------:R-:W-:-:S05]  /*3790*/  LOP3.LUT R20, R13, 0xff, RZ, 0xc0, !PT ;  /* 0x000000ff0d147812 */ /* 0x000fca00078ec0ff */
[----:B------:R-:W-:-:S05]  /*37a0*/  IMAD.IADD R13, R20, 0x1, R21 ;  /* 0x00000001140d7824 */ /* 0x000fca00078e0215 */
[----:B------:R-:W-:-:S04]  /*37b0*/  IADD3 R20, PT, PT, R13, -0x1, RZ ;  /* 0xffffffff0d147810 */ /* 0x000fc80007ffe0ff */
[----:B------:R-:W-:-:S13]  /*37c0*/  ISETP.GE.U32.AND P0, PT, R20, 0xfe, PT ;  /* 0x000000fe1400780c */ /* 0x000fda0003f06070 */
[----:B------:R-:W-:Y:S05]  /*37d0*/  @!P0 BRA `(.L_x_52) ;  /* 0x0000000000808947 */ /* 0x000fea0003800000 */
[----:B------:R-:W-:-:S13]  /*37e0*/  ISETP.GT.AND P0, PT, R13, 0xfe, PT ;  /* 0x000000fe0d00780c */ /* 0x000fda0003f04270 */
[----:B------:R-:W-:Y:S05]  /*37f0*/  @P0 BRA `(.L_x_53) ;  /* 0x00000000006c0947 */ /* 0x000fea0003800000 */
[----:B------:R-:W-:-:S13]  /*3800*/  ISETP.GE.AND P0, PT, R13, 0x1, PT ;  /* 0x000000010d00780c */ /* 0x000fda0003f06270 */
[----:B------:R-:W-:Y:S05]  /*3810*/  @P0 BRA `(.L_x_54) ;  /* 0x0000000000980947 */ /* 0x000fea0003800000 */
[----:B------:R-:W-:Y:S02]  /*3820*/  ISETP.GE.AND P0, PT, R13, -0x18, PT ;  /* 0xffffffe80d00780c */ /* 0x000fe40003f06270 */
[----:B------:R-:W-:-:S11]  /*3830*/  LOP3.LUT R0, R0, 0x80000000, RZ, 0xc0, !PT ;  /* 0x8000000000007812 */ /* 0x000fd600078ec0ff */
[----:B------:R-:W-:Y:S05]  /*3840*/  @!P0 BRA `(.L_x_54) ;  /* 0x00000000008c8947 */ /* 0x000fea0003800000 */
[CCC-:B------:R-:W-:Y:S01]  /*3850*/  FFMA.RZ R20, R23.reuse, R11.reuse, R24.reuse ;  /* 0x0000000b17147223 */ /* 0x1c0fe2000000c018 */
[CCC-:B------:R-:W-:Y:S01]  /*3860*/  FFMA.RP R21, R23.reuse, R11.reuse, R24.reuse ;  /* 0x0000000b17157223 */ /* 0x1c0fe20000008018 */
[----:B------:R-:W-:Y:S01]  /*3870*/  FFMA.RM R24, R23, R11, R24 ;  /* 0x0000000b17187223 */ /* 0x000fe20000004018 */
[C---:B------:R-:W-:Y:S02]  /*3880*/  IADD3 R11, PT, PT, R13.reuse, 0x20, RZ ;  /* 0x000000200d0b7810 */ /* 0x040fe40007ffe0ff */
[----:B------:R-:W-:Y:S02]  /*3890*/  LOP3.LUT R20, R20, 0x7fffff, RZ, 0xc0, !PT ;  /* 0x007fffff14147812 */ /* 0x000fe400078ec0ff */
[C---:B------:R-:W-:Y:S02]  /*38a0*/  ISETP.NE.AND P2, PT, R13.reuse, RZ, PT ;  /* 0x000000ff0d00720c */ /* 0x040fe40003f45270 */
[----:B------:R-:W-:Y:S02]  /*38b0*/  LOP3.LUT R20, R20, 0x800000, RZ, 0xfc, !PT ;  /* 0x0080000014147812 */ /* 0x000fe400078efcff */
[----:B------:R-:W-:-:S02]  /*38c0*/  ISETP.NE.AND P1, PT, R13, RZ, PT ;  /* 0x000000ff0d00720c */ /* 0x000fc40003f25270 */
[----:B------:R-:W-:Y:S02]  /*38d0*/  IADD3 R13, PT, PT, -R13, RZ, RZ ;  /* 0x000000ff0d0d7210 */ /* 0x000fe40007ffe1ff */
[----:B------:R-:W-:Y:S02]  /*38e0*/  SHF.L.U32 R11, R20, R11, RZ ;  /* 0x0000000b140b7219 */ /* 0x000fe400000006ff */
[----:B------:R-:W-:Y:S02]  /*38f0*/  FSETP.NEU.FTZ.AND P0, PT, R21, R24, PT ;  /* 0x000000181500720b */ /* 0x000fe40003f1d000 */
[----:B------:R-:W-:Y:S02]  /*3900*/  SEL R13, R13, RZ, P2 ;  /* 0x000000ff0d0d7207 */ /* 0x000fe40001000000 */
[----:B------:R-:W-:Y:S02]  /*3910*/  ISETP.NE.AND P1, PT, R11, RZ, P1 ;  /* 0x000000ff0b00720c */ /* 0x000fe40000f25270 */
[----:B------:R-:W-:-:S02]  /*3920*/  SHF.R.U32.HI R20, RZ, R13, R20 ;  /* 0x0000000dff147219 */ /* 0x000fc40000011614 */
[----:B------:R-:W-:Y:S02]  /*3930*/  PLOP3.LUT P0, PT, P0, P1, PT, 0xf8, 0x8f ;  /* 0x00000000008f781c */ /* 0x000fe40000703f70 */
[----:B------:R-:W-:Y:S02]  /*3940*/  SHF.R.U32.HI R13, RZ, 0x1, R20 ;  /* 0x00000001ff0d7819 */ /* 0x000fe40000011614 */
[----:B------:R-:W-:-:S04]  /*3950*/  SEL R22, RZ, 0x1, !P0 ;  /* 0x00000001ff167807 */ /* 0x000fc80004000000 */
[----:B------:R-:W-:-:S04]  /*3960*/  LOP3.LUT R11, R22, 0x1, R13, 0xf8, !PT ;  /* 0x00000001160b7812 */ /* 0x000fc800078ef80d */
[----:B------:R-:W-:-:S05]  /*3970*/  LOP3.LUT R20, R11, R20, RZ, 0xc0, !PT ;  /* 0x000000140b147212 */ /* 0x000fca00078ec0ff */
[----:B------:R-:W-:-:S05]  /*3980*/  IMAD.IADD R13, R13, 0x1, R20 ;  /* 0x000000010d0d7824 */ /* 0x000fca00078e0214 */
[----:B------:R-:W-:Y:S01]  /*3990*/  LOP3.LUT R0, R13, R0, RZ, 0xfc, !PT ;  /* 0x000000000d007212 */ /* 0x000fe200078efcff */
[----:B------:R-:W-:Y:S06]  /*39a0*/  BRA `(.L_x_54) ;  /* 0x0000000000347947 */ /* 0x000fec0003800000 */
.L_x_53:
[----:B------:R-:W-:-:S04]  /*39b0*/  LOP3.LUT R0, R0, 0x80000000, RZ, 0xc0, !PT ;  /* 0x8000000000007812 */ /* 0x000fc800078ec0ff */
[----:B------:R-:W-:Y:S01]  /*39c0*/  LOP3.LUT R0, R0, 0x7f800000, RZ, 0xfc, !PT ;  /* 0x7f80000000007812 */ /* 0x000fe200078efcff */
[----:B------:R-:W-:Y:S06]  /*39d0*/  BRA `(.L_x_54) ;  /* 0x0000000000287947 */ /* 0x000fec0003800000 */
.L_x_52:
[----:B------:R-:W-:Y:S01]  /*39e0*/  LEA R0, R21, R0, 0x17 ;  /* 0x0000000015007211 */ /* 0x000fe200078eb8ff */
[----:B------:R-:W-:Y:S06]  /*39f0*/  BRA `(.L_x_54) ;  /* 0x0000000000207947 */ /* 0x000fec0003800000 */
.L_x_51:
[----:B------:R-:W-:-:S04]  /*3a00*/  LOP3.LUT R0, R23, 0x80000000, R0, 0x48, !PT ;  /* 0x8000000017007812 */ /* 0x000fc800078e4800 */
[----:B------:R-:W-:Y:S01]  /*3a10*/  LOP3.LUT R0, R0, 0x7f800000, RZ, 0xfc, !PT ;  /* 0x7f80000000007812 */ /* 0x000fe200078efcff */
[----:B------:R-:W-:Y:S06]  /*3a20*/  BRA `(.L_x_54) ;  /* 0x0000000000147947 */ /* 0x000fec0003800000 */
.L_x_50:
[----:B------:R-:W-:Y:S01]  /*3a30*/  LOP3.LUT R0, R23, 0x80000000, R0, 0x48, !PT ;  /* 0x8000000017007812 */ /* 0x000fe200078e4800 */
[----:B------:R-:W-:Y:S06]  /*3a40*/  BRA `(.L_x_54) ;  /* 0x00000000000c7947 */ /* 0x000fec0003800000 */
.L_x_49:
[----:B------:R-:W0:Y:S01]  /*3a50*/  MUFU.RSQ R0, -QNAN ;  /* 0xffc0000000007908 */ /* 0x000e220000001400 */
[----:B------:R-:W-:Y:S05]  /*3a60*/  BRA `(.L_x_54) ;  /* 0x0000000000047947 */ /* 0x000fea0003800000 */
.L_x_48:
[----:B------:R-:W-:-:S07]  /*3a70*/  FADD.FTZ R0, R0, R10 ;  /* 0x0000000a00007221 */ /* 0x000fce0000010000 */
.L_x_54:
[----:B------:R-:W-:Y:S01]  /*3a80*/  HFMA2 R21, -RZ, RZ, 0, 0 ;  /* 0x00000000ff157431 */ /* 0x000fe200000001ff */
[----:B------:R-:W-:-:S04]  /*3a90*/  MOV R20, R2 ;  /* 0x0000000200147202 */ /* 0x000fc80000000f00 */
[----:B0-----:R-:W-:Y:S05]  /*3aa0*/  RET.REL.NODEC R20 `(_Z14GaussJordanGpuPfS_i) ;  /* 0xffffffc414547950 */ /* 0x001fea0003c3ffff */
.L_x_55:
[----:B------:R-:W-:-:S00]  /*3ab0*/  BRA `(.L_x_55) ;  /* 0xfffffffc00fc7947 */ /* 0x000fc0000383ffff */
[----:B------:R-:W-:-:S00]  /*3ac0*/  NOP ;  /* 0x0000000000007918 */ /* 0x000fc00000000000 */
        /* <DEDUP_REMOVED lines=11> */
.L_x_74:


//--------------------- .text._Z16GaussEliminationPfS_S_ii --------------------------
	.section	.text._Z16GaussEliminationPfS_S_ii,"ax",@progbits
	.align	128
        .global         _Z16GaussEliminationPfS_S_ii
        .type           _Z16GaussEliminationPfS_S_ii,@function
        .size           _Z16GaussEliminationPfS_S_ii,(.L_x_77 - _Z16GaussEliminationPfS_S_ii)
        .other          _Z16GaussEliminationPfS_S_ii,@"STO_CUDA_ENTRY STV_DEFAULT"
_Z16GaussEliminationPfS_S_ii:
.text._Z16GaussEliminationPfS_S_ii:
[----:B------:R-:W-:Y:S01]  /*0000*/  LDC R1, c[0x0][0x37c] ;  /* 0x0000df00ff017b82 */ /* 0x000fe20000000800 */
[----:B------:R-:W0:Y:S07]  /*0010*/  S2R R2, SR_TID.X ;  /* 0x0000000000027919 */ /* 0x000e2e0000002100 */
[----:B------:R-:W0:Y:S01]  /*0020*/  S2UR UR4, SR_CTAID.Y ;  /* 0x00000000000479c3 */ /* 0x000e220000002600 */
[----:B------:R-:W1:Y:S07]  /*0030*/  S2R R0, SR_CTAID.X ;  /* 0x0000000000007919 */ /* 0x000e6e0000002500 */
[----:B------:R-:W0:Y:S08]  /*0040*/  LDC R3, c[0x0][0x360] ;  /* 0x0000d800ff037b82 */ /* 0x000e300000000800 */
[----:B------:R-:W1:Y:S01]  /*0050*/  LDC.64 R8, c[0x0][0x398] ;  /* 0x0000e600ff087b82 */ /* 0x000e620000000a00 */
[----:B0-----:R-:W-:Y:S01]  /*0060*/  IMAD R3, R3, UR4, R2 ;  /* 0x0000000403037c24 */ /* 0x001fe2000f8e0202 */
[----:B-1----:R-:W-:-:S04]  /*0070*/  ISETP.NE.AND P0, PT, R0, R9, PT ;  /* 0x000000090000720c */ /* 0x002fc80003f05270 */
[----:B------:R-:W-:-:S13]  /*0080*/  ISETP.GE.OR P0, PT, R3, R8, !P0 ;  /* 0x000000080300720c */ /* 0x000fda0004706670 */
[----:B------:R-:W-:Y:S05]  /*0090*/  @P0 EXIT ;  /* 0x000000000000094d */ /* 0x000fea0003800000 */
[----:B------:R-:W0:Y:S01]  /*00a0*/  LDC.64 R6, c[0x0][0x380] ;  /* 0x0000e000ff067b82 */ /* 0x000e220000000a00 */
[----:B------:R-:W1:Y:S01]  /*00b0*/  LDCU.64 UR4, c[0x0][0x358] ;  /* 0x00006b00ff0477ac */ /* 0x000e620008000a00 */
[-CC-:B------:R-:W-:Y:S02]  /*00c0*/  IMAD R9, R9, R8.reuse, R3.reuse ;  /* 0x0000000809097224 */ /* 0x180fe400078e0203 */
[----:B------:R-:W-:-:S04]  /*00d0*/  IMAD R13, R0, R8, R3 ;  /* 0x00000008000d7224 */ /* 0x000fc800078e0203 */
[----:B------:R-:W2:Y:S08]  /*00e0*/  LDC.64 R4, c[0x0][0x390] ;  /* 0x0000e400ff047b82 */ /* 0x000eb00000000a00 */
[----:B------:R-:W3:Y:S01]  /*00f0*/  LDC.64 R10, c[0x0][0x388] ;  /* 0x0000e200ff0a7b82 */ /* 0x000ee20000000a00 */
[----:B0-----:R-:W-:-:S04]  /*0100*/  IMAD.WIDE R2, R9, 0x4, R6 ;  /* 0x0000000409027825 */ /* 0x001fc800078e0206 */
[----:B------:R-:W-:Y:S02]  /*0110*/  IMAD.WIDE.U32 R6, R13, 0x4, R6 ;  /* 0x000000040d067825 */ /* 0x000fe400078e0006 */
[----:B-1----:R-:W4:Y:S02]  /*0120*/  LDG.E R2, desc[UR4][R2.64] ;  /* 0x0000000402027981 */ /* 0x002f24000c1e1900 */
[----:B--2---:R-:W-:Y:S02]  /*0130*/  IMAD.WIDE.U32 R4, R0, 0x4, R4 ;  /* 0x0000000400047825 */ /* 0x004fe400078e0004 */
[----:B------:R-:W4:Y:S04]  /*0140*/  LDG.E R17, desc[UR4][R6.64] ;  /* 0x0000000406117981 */ /* 0x000f28000c1e1900 */
[----:B------:R-:W4:Y:S01]  /*0150*/  LDG.E R15, desc[UR4][R4.64] ;  /* 0x00000004040f7981 */ /* 0x000f22000c1e1900 */
[----:B---3--:R-:W-:-:S04]  /*0160*/  IMAD.WIDE R8, R9, 0x4, R10 ;  /* 0x0000000409087825 */ /* 0x008fc800078e020a */
[----:B------:R-:W-:-:S04]  /*0170*/  IMAD.WIDE.U32 R10, R13, 0x4, R10 ;  /* 0x000000040d0a7825 */ /* 0x000fc800078e000a */
[----:B----4-:R-:W-:-:S05]  /*0180*/  FFMA R15, -R2, R15, R17 ;  /* 0x0000000f020f7223 */ /* 0x010fca0000000111 */
[----:B------:R-:W-:Y:S04]  /*0190*/  STG.E desc[UR4][R6.64], R15 ;  /* 0x0000000f06007986 */ /* 0x000fe8000c101904 */
[----:B------:R-:W2:Y:S04]  /*01a0*/  LDG.E R13, desc[UR4][R4.64] ;  /* 0x00000004040d7981 */ /* 0x000ea8000c1e1900 */
[----:B------:R-:W2:Y:S04]  /*01b0*/  LDG.E R8, desc[UR4][R8.64] ;  /* 0x0000000408087981 */ /* 0x000ea8000c1e1900 */
[----:B------:R-:W2:Y:S02]  /*01c0*/  LDG.E R17, desc[UR4][R10.64] ;  /* 0x000000040a117981 */ /* 0x000ea4000c1e1900 */
[----:B--2---:R-:W-:-:S05]  /*01d0*/  FFMA R13, -R8, R13, R17 ;  /* 0x0000000d080d7223 */ /* 0x004fca0000000111 */
[----:B------:R-:W-:Y:S01]  /*01e0*/  STG.E desc[UR4][R10.64], R13 ;  /* 0x0000000d0a007986 */ /* 0x000fe2000c101904 */
[----:B------:R-:W-:Y:S05]  /*01f0*/  EXIT ;  /* 0x000000000000794d */ /* 0x000fea0003800000 */
.L_x_56:
        /* <DEDUP_REMOVED lines=16> */
.L_x_77:


//--------------------- .text._Z6divRowPfS_S_ii   --------------------------
	.section	.text._Z6divRowPfS_S_ii,"ax",@progbits
	.align	128
        .global         _Z6divRowPfS_S_ii
        .type           _Z6divRowPfS_S_ii,@function
        .size           _Z6divRowPfS_S_ii,(.L_x_75 - _Z6divRowPfS_S_ii)
        .other          _Z6divRowPfS_S_ii,@"STO_CUDA_ENTRY STV_DEFAULT"
_Z6divRowPfS_S_ii:
.text._Z6divRowPfS_S_ii:
[----:B------:R-:W-:Y:S01]  /*0000*/  LDC R1, c[0x0][0x37c] ;  /* 0x0000df00ff017b82 */ /* 0x000fe20000000800 */
[----:B------:R-:W0:Y:S07]  /*0010*/  S2R R3, SR_TID.X ;  /* 0x0000000000037919 */ /* 0x000e2e0000002100 */
[----:B------:R-:W0:Y:S01]  /*0020*/  S2UR UR4, SR_CTAID.X ;  /* 0x00000000000479c3 */ /* 0x000e220000002500 */
[----:B------:R-:W1:Y:S07]  /*0030*/  LDCU UR6, c[0x0][0x398] ;  /* 0x00007300ff0677ac */ /* 0x000e6e0008000800 */
[----:B------:R-:W0:Y:S02]  /*0040*/  LDC R2, c[0x0][0x360] ;  /* 0x0000d800ff027b82 */ /* 0x000e240000000800 */
[----:B0-----:R-:W-:-:S05]  /*0050*/  IMAD R2, R2, UR4, R3 ;  /* 0x0000000402027c24 */ /* 0x001fca000f8e0203 */
[----:B-1----:R-:W-:-:S13]  /*0060*/  ISETP.GE.AND P0, PT, R2, UR6, PT ;  /* 0x0000000602007c0c */ /* 0x002fda000bf06270 */
[----:B------:R-:W-:Y:S05]  /*0070*/  @P0 EXIT ;  /* 0x000000000000094d */ /* 0x000fea0003800000 */
[----:B------:R-:W0:Y:S01]  /*0080*/  LDC R7, c[0x0][0x39c] ;  /* 0x0000e700ff077b82 */ /* 0x000e220000000800 */
[----:B------:R-:W1:Y:S07]  /*0090*/  LDCU.64 UR4, c[0x0][0x358] ;  /* 0x00006b00ff0477ac */ /* 0x000e6e0008000a00 */
[----:B------:R-:W2:Y:S01]  /*00a0*/  LDC.64 R4, c[0x0][0x380] ;  /* 0x0000e000ff047b82 */ /* 0x000ea20000000a00 */
[----:B0-----:R-:W-:-:S04]  /*00b0*/  IMAD R9, R7, UR6, R7 ;  /* 0x0000000607097c24 */ /* 0x001fc8000f8e0207 */
[----:B--2---:R-:W-:-:S05]  /*00c0*/  IMAD.WIDE R8, R9, 0x4, R4 ;  /* 0x0000000409087825 */ /* 0x004fca00078e0204 */
[----:B-1----:R-:W2:Y:S01]  /*00d0*/  LDG.E R3, desc[UR4][R8.64] ;  /* 0x0000000408037981 */ /* 0x002ea2000c1e1900 */
[----:B------:R-:W-:-:S04]  /*00e0*/  IMAD R6, R7, UR6, R2 ;  /* 0x0000000607067c24 */ /* 0x000fc8000f8e0202 */
[----:B------:R-:W-:-:S05]  /*00f0*/  IMAD.WIDE R4, R6, 0x4, R4 ;  /* 0x0000000406047825 */ /* 0x000fca00078e0204 */
[----:B------:R-:W3:Y:S01]  /*0100*/  LDG.E R0, desc[UR4][R4.64] ;  /* 0x0000000404007981 */ /* 0x000ee2000c1e1900 */
[----:B------:R-:W-:Y:S01]  /*0110*/  BSSY.RECONVERGENT B0, `(.L_x_57) ;  /* 0x000000c000007945 */ /* 0x000fe20003800200 */
[----:B--2---:R-:W0:Y:S08]  /*0120*/  MUFU.RCP R10, R3 ;  /* 0x00000003000a7308 */ /* 0x004e300000001000 */
[----:B---3--:R-:W1:Y:S01]  /*0130*/  FCHK P0, R0, R3 ;  /* 0x0000000300007302 */ /* 0x008e620000000000 */
[----:B0-----:R-:W-:-:S04]  /*0140*/  FFMA R7, -R3, R10, 1 ;  /* 0x3f80000003077423 */ /* 0x001fc8000000010a */
[----:B------:R-:W-:-:S04]  /*0150*/  FFMA R7, R10, R7, R10 ;  /* 0x000000070a077223 */ /* 0x000fc8000000000a */
[----:B------:R-:W-:-:S04]  /*0160*/  FFMA R10, R0, R7, RZ ;  /* 0x00000007000a7223 */ /* 0x000fc800000000ff */
[----:B------:R-:W-:-:S04]  /*0170*/  FFMA R11, -R3, R10, R0 ;  /* 0x0000000a030b7223 */ /* 0x000fc80000000100 */
[----:B------:R-:W-:Y:S01]  /*0180*/  FFMA R11, R7, R11, R10 ;  /* 0x0000000b070b7223 */ /* 0x000fe2000000000a */
[----:B-1----:R-:W-:Y:S06]  /*0190*/  @!P0 BRA `(.L_x_58) ;  /* 0x00000000000c8947 */ /* 0x002fec0003800000 */
[----:B------:R-:W-:-:S07]  /*01a0*/  MOV R8, 0x1c0 ;  /* 0x000001c000087802 */ /* 0x000fce0000000f00 */
[----:B------:R-:W-:Y:S05]  /*01b0*/  CALL.REL.NOINC `($__internal_1_$__cuda_sm3x_div_rn_noftz_f32_slowpath) ;  /* 0x0000000000787944 */ /* 0x000fea0003c00000 */
[----:B------:R-:W-:-:S07]  /*01c0*/  IMAD.MOV.U32 R11, RZ, RZ, R0 ;  /* 0x000000ffff0b7224 */ /* 0x000fce00078e0000 */
.L_x_58:
[----:B------:R-:W-:Y:S05]  /*01d0*/  BSYNC.RECONVERGENT B0 ;  /* 0x0000000000007941 */ /* 0x000fea0003800200 */
.L_x_57:
[----:B------:R-:W0:Y:S01]  /*01e0*/  LDC.64 R8, c[0x0][0x388] ;  /* 0x0000e200ff087b82 */ /* 0x000e220000000a00 */
[----:B------:R1:W-:Y:S01]  /*01f0*/  STG.E desc[UR4][R4.64], R11 ;  /* 0x0000000b04007986 */ /* 0x0003e2000c101904 */
[----:B0-----:R-:W-:-:S05]  /*0200*/  IMAD.WIDE R6, R6, 0x4, R8 ;  /* 0x0000000406067825 */ /* 0x001fca00078e0208 */
[----:B------:R-:W2:Y:S01]  /*0210*/  LDG.E R8, desc[UR4][R6.64] ;  /* 0x0000000406087981 */ /* 0x000ea2000c1e1900 */
[----:B------:R-:W0:Y:S01]  /*0220*/  MUFU.RCP R0, R3 ;  /* 0x0000000300007308 */ /* 0x000e220000001000 */
[----:B------:R-:W-:Y:S01]  /*0230*/  BSSY.RECONVERGENT B0, `(.L_x_59) ;  /* 0x000000c000007945 */ /* 0x000fe20003800200 */
        /* <DEDUP_REMOVED lines=9> */
[----:B------:R-:W-:Y:S05]  /*02d0*/  CALL.REL.NOINC `($__internal_1_$__cuda_sm3x_div_rn_noftz_f32_slowpath) ;  /* 0x0000000000307944 */ /* 0x000fea0003c00000 */
[----:B------:R-:W-:-:S07]  /*02e0*/  IMAD.MOV.U32 R13, RZ, RZ, R0 ;  /* 0x000000ffff0d7224 */ /* 0x000fce00078e0000 */
.L_x_60:
[----:B------:R-:W-:Y:S05]  /*02f0*/  BSYNC.RECONVERGENT B0 ;  /* 0x0000000000007941 */ /* 0x000fea0003800200 */
.L_x_59:
[----:B------:R-:W0:Y:S01]  /*0300*/  LDC.64 R8, c[0x0][0x398] ;  /* 0x0000e600ff087b82 */ /* 0x000e220000000a00 */
[----:B------:R-:W-:Y:S07]  /*0310*/  STG.E desc[UR4][R6.64], R13 ;  /* 0x0000000d06007986 */ /* 0x000fee000c101904 */
[----:B------:R-:W1:Y:S01]  /*0320*/  LDC.64 R4, c[0x0][0x380] ;  /* 0x0000e000ff047b82 */ /* 0x000e620000000a00 */
[----:B0-----:R-:W-:-:S07]  /*0330*/  IMAD R3, R2, R8, R9 ;  /* 0x0000000802037224 */ /* 0x001fce00078e0209 */
[----:B------:R-:W0:Y:S01]  /*0340*/  LDC.64 R8, c[0x0][0x390] ;  /* 0x0000e400ff087b82 */ /* 0x000e220000000a00 */
[----:B-1----:R-:W-:-:S06]  /*0350*/  IMAD.WIDE R4, R3, 0x4, R4 ;  /* 0x0000000403047825 */ /* 0x002fcc00078e0204 */
[----:B------:R-:W2:Y:S01]  /*0360*/  LDG.E R5, desc[UR4][R4.64] ;  /* 0x0000000404057981 */ /* 0x000ea2000c1e1900 */
[----:B0-----:R-:W-:-:S05]  /*0370*/  IMAD.WIDE R2, R2, 0x4, R8 ;  /* 0x0000000402027825 */ /* 0x001fca00078e0208 */
[----:B--2---:R-:W-:Y:S01]  /*0380*/  STG.E desc[UR4][R2.64], R5 ;  /* 0x0000000502007986 */ /* 0x004fe2000c101904 */
[----:B------:R-:W-:Y:S05]  /*0390*/  EXIT ;  /* 0x000000000000794d */ /* 0x000fea0003800000 */
        .weak           $__internal_1_$__cuda_sm3x_div_rn_noftz_f32_slowpath
        .type           $__internal_1_$__cuda_sm3x_div_rn_noftz_f32_slowpath,@function
        .size           $__internal_1_$__cuda_sm3x_div_rn_noftz_f32_slowpath,(.L_x_75 - $__internal_1_$__cuda_sm3x_div_rn_noftz_f32_slowpath)
$__internal_1_$__cuda_sm3x_div_rn_noftz_f32_slowpath:
[--C-:B------:R-:W-:Y:S01]  /*03a0*/  SHF.R.U32.HI R10, RZ, 0x17, R3.reuse ;  /* 0x00000017ff0a7819 */ /* 0x100fe20000011603 */
[----:B------:R-:W-:Y:S01]  /*03b0*/  BSSY.RECONVERGENT B1, `(.L_x_61) ;  /* 0x0000063000017945 */ /* 0x000fe20003800200 */
[----:B------:R-:W-:Y:S01]  /*03c0*/  SHF.R.U32.HI R9, RZ, 0x17, R0 ;  /* 0x00000017ff097819 */ /* 0x000fe20000011600 */
[----:B------:R-:W-:Y:S01]  /*03d0*/  IMAD.MOV.U32 R11, RZ, RZ, R3 ;  /* 0x000000ffff0b7224 */ /* 0x000fe200078e0003 */
[----:B------:R-:W-:Y:S02]  /*03e0*/  LOP3.LUT R10, R10, 0xff, RZ, 0xc0, !PT ;  /* 0x000000ff0a0a7812 */ /* 0x000fe400078ec0ff */
[----:B------:R-:W-:-:S03]  /*03f0*/  LOP3.LUT R14, R9, 0xff, RZ, 0xc0, !PT ;  /* 0x000000ff090e7812 */ /* 0x000fc600078ec0ff */
[----:B------:R-:W-:Y:S02]  /*0400*/  VIADD R13, R10, 0xffffffff ;  /* 0xffffffff0a0d7836 */ /* 0x000fe40000000000 */
[----:B------:R-:W-:-:S03]  /*0410*/  VIADD R12, R14, 0xffffffff ;  /* 0xffffffff0e0c7836 */ /* 0x000fc60000000000 */
        /* <DEDUP_REMOVED lines=10> */
[C---:B------:R-:W-:Y:S02]  /*04c0*/  FSETP.NEU.FTZ.AND P2, PT, |R0|.reuse, +INF , PT ;  /* 0x7f8000000000780b */ /* 0x040fe40003f5d200 */
        /* <DEDUP_REMOVED lines=11> */
[----:B------:R-:W-:Y:S02]  /*0580*/  @P0 IMAD.MOV.U32 R9, RZ, RZ, RZ ;  /* 0x000000ffff090224 */ /* 0x000fe400078e00ff */
[----:B------:R-:W-:Y:S01]  /*0590*/  @!P0 FFMA R0, R0, 1.84467440737095516160e+19, RZ ;  /* 0x5f80000000008823 */ /* 0x000fe200000000ff */
[----:B------:R-:W-:Y:S02]  /*05a0*/  @!P0 IMAD.MOV.U32 R9, RZ, RZ, -0x40 ;  /* 0xffffffc0ff098424 */ /* 0x000fe400078e00ff */
[----:B------:R-:W-:Y:S02]  /*05b0*/  @!P1 FFMA R11, R3, 1.84467440737095516160e+19, RZ ;  /* 0x5f800000030b9823 */ /* 0x000fe400000000ff */
[----:B------:R-:W-:-:S07]  /*05c0*/  @!P1 VIADD R9, R9, 0x40 ;  /* 0x0000004009099836 */ /* 0x000fce0000000000 */
.L_x_62:
[----:B------:R-:W-:Y:S01]  /*05d0*/  LEA R12, R10, 0xc0800000, 0x17 ;  /* 0xc08000000a0c7811 */ /* 0x000fe200078eb8ff */
[----:B------:R-:W-:Y:S04]  /*05e0*/  BSSY.RECONVERGENT B2, `(.L_x_67) ;  /* 0x0000036000027945 */ /* 0x000fe80003800200 */
[----:B------:R-:W-:Y:S01]  /*05f0*/  IMAD.IADD R12, R11, 0x1, -R12 ;  /* 0x000000010b0c7824 */ /* 0x000fe200078e0a0c */
[----:B------:R-:W-:-:S03]  /*0600*/  IADD3 R11, PT, PT, R14, -0x7f, RZ ;  /* 0xffffff810e0b7810 */ /* 0x000fc60007ffe0ff */
[----:B------:R0:W1:Y:S01]  /*0610*/  MUFU.RCP R13, R12 ;  /* 0x0000000c000d7308 */ /* 0x0000620000001000 */
[----:B------:R-:W-:Y:S01]  /*0620*/  FADD.FTZ R15, -R12, -RZ ;  /* 0x800000ff0c0f7221 */ /* 0x000fe20000010100 */
[C---:B------:R-:W-:Y:S01]  /*0630*/  IMAD R0, R11.reuse, -0x800000, R0 ;  /* 0xff8000000b007824 */ /* 0x040fe200078e0200 */
[----:B0-----:R-:W-:-:S05]  /*0640*/  IADD3 R12, PT, PT, R11, 0x7f, -R10 ;  /* 0x0000007f0b0c7810 */ /* 0x001fca0007ffe80a */
[----:B------:R-:W-:Y:S02]  /*0650*/  IMAD.IADD R9, R12, 0x1, R9 ;  /* 0x000000010c097824 */ /* 0x000fe400078e0209 */
[----:B-1----:R-:W-:-:S04]  /*0660*/  FFMA R14, R13, R15, 1 ;  /* 0x3f8000000d0e7423 */ /* 0x002fc8000000000f */
        /* <DEDUP_REMOVED lines=8> */
[----:B------:R-:W-:-:S04]  /*06f0*/  IMAD.IADD R15, R10, 0x1, R9 ;  /* 0x000000010a0f7824 */ /* 0x000fc800078e0209 */
[----:B------:R-:W-:-:S05]  /*0700*/  VIADD R10, R15, 0xffffffff ;  /* 0xffffffff0f0a7836 */ /* 0x000fca0000000000 */
        /* <DEDUP_REMOVED lines=10> */
[C---:B------:R-:W-:Y:S02]  /*07b0*/  VIADD R12, R15.reuse, 0x20 ;  /* 0x000000200f0c7836 */ /* 0x040fe40000000000 */
[CCC-:B------:R-:W-:Y:S01]  /*07c0*/  FFMA.RM R10, R16.reuse, R14.reuse, R13.reuse ;  /* 0x0000000e100a7223 */ /* 0x1c0fe2000000400d */
[----:B------:R-:W-:Y:S02]  /*07d0*/  ISETP.NE.AND P2, PT, R15, RZ, PT ;  /* 0x000000ff0f00720c */ /* 0x000fe40003f45270 */
[----:B------:R-:W-:Y:S01]  /*07e0*/  LOP3.LUT R11, R9, 0x7fffff, RZ, 0xc0, !PT ;  /* 0x007fffff090b7812 */ /* 0x000fe200078ec0ff */
[----:B------:R-:W-:Y:S01]  /*07f0*/  FFMA.RP R9, R16, R14, R13 ;  /* 0x0000000e10097223 */ /* 0x000fe2000000800d */
[----:B------:R-:W-:Y:S02]  /*0800*/  ISETP.NE.AND P1, PT, R15, RZ, PT ;  /* 0x000000ff0f00720c */ /* 0x000fe40003f25270 */
[----:B------:R-:W-:-:S02]  /*0810*/  LOP3.LUT R11, R11, 0x800000, RZ, 0xfc, !PT ;  /* 0x008000000b0b7812 */ /* 0x000fc400078efcff */
        /* <DEDUP_REMOVED lines=14> */
.L_x_69:
[----:B------:R-:W-:-:S04]  /*0900*/  LOP3.LUT R0, R0, 0x80000000, RZ, 0xc0, !PT ;  /* 0x8000000000007812 */ /* 0x000fc800078ec0ff */
[----:B------:R-:W-:Y:S01]  /*0910*/  LOP3.LUT R0, R0, 0x7f800000, RZ, 0xfc, !PT ;  /* 0x7f80000000007812 */ /* 0x000fe200078efcff */
[----:B------:R-:W-:Y:S06]  /*0920*/  BRA `(.L_x_70) ;  /* 0x0000000000047947 */ /* 0x000fec0003800000 */
.L_x_68:
[----:B------:R-:W-:-:S07]  /*0930*/  IMAD R0, R9, 0x800000, R0 ;  /* 0x0080000009007824 */ /* 0x000fce00078e0200 */
.L_x_70:
[----:B------:R-:W-:Y:S05]  /*0940*/  BSYNC.RECONVERGENT B2 ;  /* 0x0000000000027941 */ /* 0x000fea0003800200 */
.L_x_67:
[----:B------:R-:W-:Y:S05]  /*0950*/  BRA `(.L_x_71) ;  /* 0x0000000000207947 */ /* 0x000fea0003800000 */
.L_x_66:
[----:B------:R-:W-:-:S04]  /*0960*/  LOP3.LUT R0, R11, 0x80000000, R0, 0x48, !PT ;  /* 0x800000000b007812 */ /* 0x000fc800078e4800 */
[----:B------:R-:W-:Y:S01]  /*0970*/  LOP3.LUT R0, R0, 0x7f800000, RZ, 0xfc, !PT ;  /* 0x7f80000000007812 */ /* 0x000fe200078efcff */
[----:B------:R-:W-:Y:S06]  /*0980*/  BRA `(.L_x_71) ;  /* 0x0000000000147947 */ /* 0x000fec0003800000 */
.L_x_65:
[----:B------:R-:W-:Y:S01]  /*0990*/  LOP3.LUT R0, R11, 0x80000000, R0, 0x48, !PT ;  /* 0x800000000b007812 */ /* 0x000fe200078e4800 */
[----:B------:R-:W-:Y:S06]  /*09a0*/  BRA `(.L_x_71) ;  /* 0x00000000000c7947 */ /* 0x000fec0003800000 */
.L_x_64:
[----:B------:R-:W0:Y:S01]  /*09b0*/  MUFU.RSQ R0, -QNAN ;  /* 0xffc0000000007908 */ /* 0x000e220000001400 */
[----:B------:R-:W-:Y:S05]  /*09c0*/  BRA `(.L_x_71) ;  /* 0x0000000000047947 */ /* 0x000fea0003800000 */
.L_x_63:
[----:B------:R-:W-:-:S07]  /*09d0*/  FADD.FTZ R0, R0, R3 ;  /* 0x0000000300007221 */ /* 0x000fce0000010000 */
.L_x_71:
[----:B------:R-:W-:Y:S05]  /*09e0*/  BSYNC.RECONVERGENT B1 ;  /* 0x0000000000017941 */ /* 0x000fea0003800200 */
.L_x_61:
[----:B------:R-:W-:-:S04]  /*09f0*/  IMAD.MOV.U32 R9, RZ, RZ, 0x0 ;  /* 0x00000000ff097424 */ /* 0x000fc800078e00ff */
[----:B0-----:R-:W-:Y:S05]  /*0a00*/  RET.REL.NODEC R8 `(_Z6divRowPfS_S_ii) ;  /* 0xfffffff4087c7950 */ /* 0x001fea0003c3ffff */
.L_x_72:
        /* <DEDUP_REMOVED lines=15> */
.L_x_75:


//--------------------- .text._Z5mkidePfi         --------------------------
	.section	.text._Z5mkidePfi,"ax",@progbits
	.align	128
        .global         _Z5mkidePfi
        .type           _Z5mkidePfi,@function
        .size           _Z5mkidePfi,(.L_x_79 - _Z5mkidePfi)
        .other          _Z5mkidePfi,@"STO_CUDA_ENTRY STV_DEFAULT"
_Z5mkidePfi:
.text._Z5mkidePfi:
[----:B------:R-:W-:Y:S01]  /*0000*/  LDC R1, c[0x0][0x37c] ;  /* 0x0000df00ff017b82 */ /* 0x000fe20000000800 */
[----:B------:R-:W0:Y:S07]  /*0010*/  S2R R5, SR_TID.X ;  /* 0x0000000000057919 */ /* 0x000e2e0000002100 */
[----:B------:R-:W0:Y:S01]  /*0020*/  S2UR UR6, SR_CTAID.X ;  /* 0x00000000000679c3 */ /* 0x000e220000002500 */
[----:B------:R-:W1:Y:S01]  /*0030*/  LDCU UR7, c[0x0][0x388] ;  /* 0x00007100ff0777ac */ /* 0x000e620008000800 */
[----:B------:R-:W-:Y:S01]  /*0040*/  HFMA2 R7, -RZ, RZ, 1.875, 0 ;  /* 0x3f800000ff077431 */ /* 0x000fe200000001ff */
[----:B------:R-:W2:Y:S05]  /*0050*/  LDCU.64 UR4, c[0x0][0x358] ;  /* 0x00006b00ff0477ac */ /* 0x000eaa0008000a00 */
[----:B------:R-:W0:Y:S08]  /*0060*/  LDC R0, c[0x0][0x360] ;  /* 0x0000d800ff007b82 */ /* 0x000e300000000800 */
[----:B------:R-:W3:Y:S01]  /*0070*/  LDC.64 R2, c[0x0][0x380] ;  /* 0x0000e000ff027b82 */ /* 0x000ee20000000a00 */
[----:B0-----:R-:W-:-:S04]  /*0080*/  IMAD R0, R0, UR6, R5 ;  /* 0x0000000600007c24 */ /* 0x001fc8000f8e0205 */
[----:B-1----:R-:W-:-:S04]  /*0090*/  IMAD R5, R0, UR7, R0 ;  /* 0x0000000700057c24 */ /* 0x002fc8000f8e0200 */
[----:B---3--:R-:W-:-:S05]  /*00a0*/  IMAD.WIDE R2, R5, 0x4, R2 ;  /* 0x0000000405027825 */ /* 0x008fca00078e0202 */
[----:B--2---:R-:W-:Y:S01]  /*00b0*/  STG.E desc[UR4][R2.64], R7 ;  /* 0x0000000702007986 */ /* 0x004fe2000c101904 */
[----:B------:R-:W-:Y:S05]  /*00c0*/  EXIT ;  /* 0x000000000000794d */ /* 0x000fea0003800000 */
.L_x_73:
        /* <DEDUP_REMOVED lines=11> */
.L_x_79:


//--------------------- .nv.shared.reserved.0     --------------------------
	.section	.nv.shared.reserved.0,"aw",@nobits
	.weak		__nv_reservedSMEM_offset_0_alias
	.size		__nv_reservedSMEM_offset_0_alias, 0, 64
	.other		__nv_reservedSMEM_offset_0_alias,@"STO_CUDA_RESERVED_SHARED STV_DEFAULT"
__nv_reservedSMEM_offset_0_alias:
	.zero		0
	.zero		64


//--------------------- .nv.constant0._Z14GaussJordanGpuPfS_i --------------------------
	.section	.nv.constant0._Z14GaussJordanGpuPfS_i,"a",@progbits
	.sectionflags	@""
	.align	4
.nv.constant0._Z14GaussJordanGpuPfS_i:
	.zero		916


//--------------------- .nv.constant0._Z16GaussEliminationPfS_S_ii --------------------------
	.section	.nv.constant0._Z16GaussEliminationPfS_S_ii,"a",@progbits
	.sectionflags	@""
	.align	4
.nv.constant0._Z16GaussEliminationPfS_S_ii:
	.zero		928


//--------------------- .nv.constant0._Z6divRowPfS_S_ii --------------------------
	.section	.nv.constant0._Z6divRowPfS_S_ii,"a",@progbits
	.sectionflags	@""
	.align	4
.nv.constant0._Z6divRowPfS_S_ii:
	.zero		928


//--------------------- .nv.constant0._Z5mkidePfi --------------------------
	.section	.nv.constant0._Z5mkidePfi,"a",@progbits
	.sectionflags	@""
	.align	4
.nv.constant0._Z5mkidePfi:
	.zero		908


//--------------------- SYMBOLS --------------------------

	.type		.nv.reservedSmem.offset0,@object
	.size		.nv.reservedSmem.offset0,0x4
